//
// Generated by NVIDIA NVVM Compiler
//
// Compiler Build ID: CL-36424714
// Cuda compilation tools, release 13.0, V13.0.88
// Based on NVVM 20.0.0
//

.version 9.0
.target sm_100
.address_size 64

	// .globl	_Z16mulmatrices_cudaPKfS0_Pfi
.extern .shared .align 16 .b8 array[];

.visible .entry _Z16mulmatrices_cudaPKfS0_Pfi(
	.param .u64 .ptr .align 1 _Z16mulmatrices_cudaPKfS0_Pfi_param_0,
	.param .u64 .ptr .align 1 _Z16mulmatrices_cudaPKfS0_Pfi_param_1,
	.param .u64 .ptr .align 1 _Z16mulmatrices_cudaPKfS0_Pfi_param_2,
	.param .u32 _Z16mulmatrices_cudaPKfS0_Pfi_param_3
)
{
	.reg .pred 	%p<10>;
	.reg .b32 	%r<144>;
	.reg .b32 	%f<110>;
	.reg .b64 	%rd<82>;

	ld.param.u64 	%rd10, [_Z16mulmatrices_cudaPKfS0_Pfi_param_1];
	ld.param.u64 	%rd9, [_Z16mulmatrices_cudaPKfS0_Pfi_param_2];
	ld.param.u32 	%r76, [_Z16mulmatrices_cudaPKfS0_Pfi_param_3];
	cvta.to.global.u64 	%rd1, %rd10;
	mov.u32 	%r77, %ctaid.x;
	mov.u32 	%r78, %ntid.x;
	mov.u32 	%r79, %tid.x;
	mad.lo.s32 	%r80, %r77, %r78, %r79;
	mov.u32 	%r81, %ctaid.y;
	mov.u32 	%r82, %ntid.y;
	mul.lo.s32 	%r1, %r81, %r82;
	mov.u32 	%r2, %tid.y;
	add.s32 	%r137, %r1, %r2;
	mul.lo.s32 	%r136, %r76, %r80;
	max.s32 	%r84, %r80, %r137;
	setp.ge.s32 	%p1, %r84, %r76;
	@%p1 bra 	$L__BB0_14;
	cvta.to.global.u64 	%rd11, %rd9;
	add.s32 	%r85, %r136, %r137;
	mul.wide.s32 	%rd12, %r85, 4;
	add.s64 	%rd2, %rd11, %rd12;
	ld.global.f32 	%f109, [%rd2];
	add.s32 	%r86, %r76, -1;
	setp.lt.u32 	%p2, %r86, 15;
	@%p2 bra 	$L__BB0_4;
	and.b32  	%r87, %r76, 2147483632;
	neg.s32 	%r133, %r87;
	add.s32 	%r88, %r2, %r76;
	add.s32 	%r132, %r88, %r1;
	mad.lo.s32 	%r131, %r76, 15, %r137;
	mad.lo.s32 	%r130, %r76, 14, %r137;
	mad.lo.s32 	%r129, %r76, 13, %r137;
	mad.lo.s32 	%r128, %r76, 12, %r137;
	mad.lo.s32 	%r127, %r76, 11, %r137;
	mad.lo.s32 	%r126, %r76, 10, %r137;
	mad.lo.s32 	%r125, %r76, 9, %r137;
	shl.b32 	%r89, %r76, 3;
	add.s32 	%r124, %r137, %r89;
	mad.lo.s32 	%r123, %r76, 7, %r137;
	mad.lo.s32 	%r122, %r76, 6, %r137;
	mad.lo.s32 	%r121, %r76, 5, %r137;
	shl.b32 	%r90, %r76, 2;
	add.s32 	%r120, %r137, %r90;
	shl.b32 	%r91, %r76, 1;
	add.s32 	%r119, %r137, %r91;
	mad.lo.s32 	%r118, %r76, 3, %r137;
$L__BB0_3:
	.pragma "nounroll";
	ld.param.u64 	%rd79, [_Z16mulmatrices_cudaPKfS0_Pfi_param_0];
	mul.wide.s32 	%rd13, %r136, 4;
	cvta.to.global.u64 	%rd14, %rd79;
	add.s64 	%rd15, %rd14, %rd13;
	ld.global.f32 	%f16, [%rd15];
	mul.wide.u32 	%rd16, %r137, 4;
	add.s64 	%rd17, %rd1, %rd16;
	ld.global.f32 	%f17, [%rd17];
	fma.rn.f32 	%f18, %f16, %f17, %f109;
	add.s32 	%r92, %r137, %r76;
	ld.global.f32 	%f19, [%rd15+4];
	mul.wide.u32 	%rd18, %r132, 4;
	add.s64 	%rd19, %rd1, %rd18;
	ld.global.f32 	%f20, [%rd19];
	fma.rn.f32 	%f21, %f19, %f20, %f18;
	add.s32 	%r93, %r92, %r76;
	ld.global.f32 	%f22, [%rd15+8];
	mul.wide.u32 	%rd20, %r119, 4;
	add.s64 	%rd21, %rd1, %rd20;
	ld.global.f32 	%f23, [%rd21];
	fma.rn.f32 	%f24, %f22, %f23, %f21;
	add.s32 	%r94, %r93, %r76;
	ld.global.f32 	%f25, [%rd15+12];
	mul.wide.u32 	%rd22, %r118, 4;
	add.s64 	%rd23, %rd1, %rd22;
	ld.global.f32 	%f26, [%rd23];
	fma.rn.f32 	%f27, %f25, %f26, %f24;
	add.s32 	%r95, %r94, %r76;
	ld.global.f32 	%f28, [%rd15+16];
	mul.wide.u32 	%rd24, %r120, 4;
	add.s64 	%rd25, %rd1, %rd24;
	ld.global.f32 	%f29, [%rd25];
	fma.rn.f32 	%f30, %f28, %f29, %f27;
	add.s32 	%r96, %r95, %r76;
	ld.global.f32 	%f31, [%rd15+20];
	mul.wide.u32 	%rd26, %r121, 4;
	add.s64 	%rd27, %rd1, %rd26;
	ld.global.f32 	%f32, [%rd27];
	fma.rn.f32 	%f33, %f31, %f32, %f30;
	add.s32 	%r97, %r96, %r76;
	ld.global.f32 	%f34, [%rd15+24];
	mul.wide.u32 	%rd28, %r122, 4;
	add.s64 	%rd29, %rd1, %rd28;
	ld.global.f32 	%f35, [%rd29];
	fma.rn.f32 	%f36, %f34, %f35, %f33;
	add.s32 	%r98, %r97, %r76;
	ld.global.f32 	%f37, [%rd15+28];
	mul.wide.u32 	%rd30, %r123, 4;
	add.s64 	%rd31, %rd1, %rd30;
	ld.global.f32 	%f38, [%rd31];
	fma.rn.f32 	%f39, %f37, %f38, %f36;
	add.s32 	%r99, %r98, %r76;
	ld.global.f32 	%f40, [%rd15+32];
	mul.wide.u32 	%rd32, %r124, 4;
	add.s64 	%rd33, %rd1, %rd32;
	ld.global.f32 	%f41, [%rd33];
	fma.rn.f32 	%f42, %f40, %f41, %f39;
	add.s32 	%r100, %r99, %r76;
	ld.global.f32 	%f43, [%rd15+36];
	mul.wide.u32 	%rd34, %r125, 4;
	add.s64 	%rd35, %rd1, %rd34;
	ld.global.f32 	%f44, [%rd35];
	fma.rn.f32 	%f45, %f43, %f44, %f42;
	add.s32 	%r101, %r100, %r76;
	ld.global.f32 	%f46, [%rd15+40];
	mul.wide.u32 	%rd36, %r126, 4;
	add.s64 	%rd37, %rd1, %rd36;
	ld.global.f32 	%f47, [%rd37];
	fma.rn.f32 	%f48, %f46, %f47, %f45;
	add.s32 	%r102, %r101, %r76;
	ld.global.f32 	%f49, [%rd15+44];
	mul.wide.u32 	%rd38, %r127, 4;
	add.s64 	%rd39, %rd1, %rd38;
	ld.global.f32 	%f50, [%rd39];
	fma.rn.f32 	%f51, %f49, %f50, %f48;
	add.s32 	%r103, %r102, %r76;
	ld.global.f32 	%f52, [%rd15+48];
	mul.wide.u32 	%rd40, %r128, 4;
	add.s64 	%rd41, %rd1, %rd40;
	ld.global.f32 	%f53, [%rd41];
	fma.rn.f32 	%f54, %f52, %f53, %f51;
	add.s32 	%r104, %r103, %r76;
	ld.global.f32 	%f55, [%rd15+52];
	mul.wide.u32 	%rd42, %r129, 4;
	add.s64 	%rd43, %rd1, %rd42;
	ld.global.f32 	%f56, [%rd43];
	fma.rn.f32 	%f57, %f55, %f56, %f54;
	add.s32 	%r105, %r104, %r76;
	ld.global.f32 	%f58, [%rd15+56];
	mul.wide.u32 	%rd44, %r130, 4;
	add.s64 	%rd45, %rd1, %rd44;
	ld.global.f32 	%f59, [%rd45];
	fma.rn.f32 	%f60, %f58, %f59, %f57;
	add.s32 	%r106, %r105, %r76;
	ld.global.f32 	%f61, [%rd15+60];
	mul.wide.u32 	%rd46, %r131, 4;
	add.s64 	%rd47, %rd1, %rd46;
	ld.global.f32 	%f62, [%rd47];
	fma.rn.f32 	%f109, %f61, %f62, %f60;
	add.s32 	%r136, %r136, 16;
	add.s32 	%r137, %r106, %r76;
	add.s32 	%r133, %r133, 16;
	shl.b32 	%r107, %r76, 4;
	add.s32 	%r132, %r132, %r107;
	add.s32 	%r131, %r131, %r107;
	add.s32 	%r130, %r130, %r107;
	add.s32 	%r129, %r129, %r107;
	add.s32 	%r128, %r128, %r107;
	add.s32 	%r127, %r127, %r107;
	add.s32 	%r126, %r126, %r107;
	add.s32 	%r125, %r125, %r107;
	add.s32 	%r124, %r124, %r107;
	add.s32 	%r123, %r123, %r107;
	add.s32 	%r122, %r122, %r107;
	add.s32 	%r121, %r121, %r107;
	add.s32 	%r120, %r120, %r107;
	add.s32 	%r119, %r119, %r107;
	add.s32 	%r118, %r118, %r107;
	setp.ne.s32 	%p3, %r133, 0;
	@%p3 bra 	$L__BB0_3;
$L__BB0_4:
	and.b32  	%r59, %r76, 15;
	setp.eq.s32 	%p4, %r59, 0;
	@%p4 bra 	$L__BB0_13;
	ld.param.u64 	%rd80, [_Z16mulmatrices_cudaPKfS0_Pfi_param_0];
	cvta.to.global.u64 	%rd3, %rd80;
	and.b32  	%r60, %r76, 7;
	setp.lt.u32 	%p5, %r59, 8;
	@%p5 bra 	$L__BB0_7;
	mul.wide.s32 	%rd48, %r136, 4;
	add.s64 	%rd49, %rd3, %rd48;
	ld.global.f32 	%f64, [%rd49];
	mul.wide.u32 	%rd50, %r137, 4;
	add.s64 	%rd51, %rd1, %rd50;
	ld.global.f32 	%f65, [%rd51];
	fma.rn.f32 	%f66, %f64, %f65, %f109;
	add.s32 	%r108, %r137, %r76;
	ld.global.f32 	%f67, [%rd49+4];
	mul.wide.u32 	%rd52, %r108, 4;
	add.s64 	%rd53, %rd1, %rd52;
	ld.global.f32 	%f68, [%rd53];
	fma.rn.f32 	%f69, %f67, %f68, %f66;
	add.s32 	%r109, %r108, %r76;
	ld.global.f32 	%f70, [%rd49+8];
	mul.wide.u32 	%rd54, %r109, 4;
	add.s64 	%rd55, %rd1, %rd54;
	ld.global.f32 	%f71, [%rd55];
	fma.rn.f32 	%f72, %f70, %f71, %f69;
	add.s32 	%r110, %r109, %r76;
	ld.global.f32 	%f73, [%rd49+12];
	mul.wide.u32 	%rd56, %r110, 4;
	add.s64 	%rd57, %rd1, %rd56;
	ld.global.f32 	%f74, [%rd57];
	fma.rn.f32 	%f75, %f73, %f74, %f72;
	add.s32 	%r111, %r110, %r76;
	ld.global.f32 	%f76, [%rd49+16];
	mul.wide.u32 	%rd58, %r111, 4;
	add.s64 	%rd59, %rd1, %rd58;
	ld.global.f32 	%f77, [%rd59];
	fma.rn.f32 	%f78, %f76, %f77, %f75;
	add.s32 	%r112, %r111, %r76;
	ld.global.f32 	%f79, [%rd49+20];
	mul.wide.u32 	%rd60, %r112, 4;
	add.s64 	%rd61, %rd1, %rd60;
	ld.global.f32 	%f80, [%rd61];
	fma.rn.f32 	%f81, %f79, %f80, %f78;
	add.s32 	%r113, %r112, %r76;
	ld.global.f32 	%f82, [%rd49+24];
	mul.wide.u32 	%rd62, %r113, 4;
	add.s64 	%rd63, %rd1, %rd62;
	ld.global.f32 	%f83, [%rd63];
	fma.rn.f32 	%f84, %f82, %f83, %f81;
	add.s32 	%r114, %r113, %r76;
	ld.global.f32 	%f85, [%rd49+28];
	mul.wide.u32 	%rd64, %r114, 4;
	add.s64 	%rd65, %rd1, %rd64;
	ld.global.f32 	%f86, [%rd65];
	fma.rn.f32 	%f109, %f85, %f86, %f84;
	add.s32 	%r137, %r114, %r76;
	add.s32 	%r136, %r136, 8;
$L__BB0_7:
	setp.eq.s32 	%p6, %r60, 0;
	@%p6 bra 	$L__BB0_13;
	and.b32  	%r65, %r76, 3;
	setp.lt.u32 	%p7, %r60, 4;
	@%p7 bra 	$L__BB0_10;
	mul.wide.s32 	%rd66, %r136, 4;
	add.s64 	%rd67, %rd3, %rd66;
	ld.global.f32 	%f88, [%rd67];
	mul.wide.u32 	%rd68, %r137, 4;
	add.s64 	%rd69, %rd1, %rd68;
	ld.global.f32 	%f89, [%rd69];
	fma.rn.f32 	%f90, %f88, %f89, %f109;
	add.s32 	%r115, %r137, %r76;
	ld.global.f32 	%f91, [%rd67+4];
	mul.wide.u32 	%rd70, %r115, 4;
	add.s64 	%rd71, %rd1, %rd70;
	ld.global.f32 	%f92, [%rd71];
	fma.rn.f32 	%f93, %f91, %f92, %f90;
	add.s32 	%r116, %r115, %r76;
	ld.global.f32 	%f94, [%rd67+8];
	mul.wide.u32 	%rd72, %r116, 4;
	add.s64 	%rd73, %rd1, %rd72;
	ld.global.f32 	%f95, [%rd73];
	fma.rn.f32 	%f96, %f94, %f95, %f93;
	add.s32 	%r117, %r116, %r76;
	ld.global.f32 	%f97, [%rd67+12];
	mul.wide.u32 	%rd74, %r117, 4;
	add.s64 	%rd75, %rd1, %rd74;
	ld.global.f32 	%f98, [%rd75];
	fma.rn.f32 	%f109, %f97, %f98, %f96;
	add.s32 	%r137, %r117, %r76;
	add.s32 	%r136, %r136, 4;
$L__BB0_10:
	setp.eq.s32 	%p8, %r65, 0;
	@%p8 bra 	$L__BB0_13;
	mul.wide.u32 	%rd76, %r137, 4;
	add.s64 	%rd81, %rd1, %rd76;
	mul.wide.u32 	%rd5, %r76, 4;
	neg.s32 	%r142, %r65;
$L__BB0_12:
	.pragma "nounroll";
	mul.wide.s32 	%rd77, %r136, 4;
	add.s64 	%rd78, %rd3, %rd77;
	ld.global.f32 	%f99, [%rd78];
	ld.global.f32 	%f100, [%rd81];
	fma.rn.f32 	%f109, %f99, %f100, %f109;
	add.s32 	%r136, %r136, 1;
	add.s64 	%rd81, %rd81, %rd5;
	add.s32 	%r142, %r142, 1;
	setp.ne.s32 	%p9, %r142, 0;
	@%p9 bra 	$L__BB0_12;
$L__BB0_13:
	st.global.f32 	[%rd2], %f109;
$L__BB0_14:
	ret;

}
	// .globl	_Z20mulmatrices_cuda_blkPKfS0_Pfi
.visible .entry _Z20mulmatrices_cuda_blkPKfS0_Pfi(
	.param .u64 .ptr .align 1 _Z20mulmatrices_cuda_blkPKfS0_Pfi_param_0,
	.param .u64 .ptr .align 1 _Z20mulmatrices_cuda_blkPKfS0_Pfi_param_1,
	.param .u64 .ptr .align 1 _Z20mulmatrices_cuda_blkPKfS0_Pfi_param_2,
	.param .u32 _Z20mulmatrices_cuda_blkPKfS0_Pfi_param_3
)
{
	.reg .pred 	%p<11>;
	.reg .b32 	%r<100>;
	.reg .b32 	%f<73>;
	.reg .b64 	%rd<14>;

	ld.param.u64 	%rd3, [_Z20mulmatrices_cuda_blkPKfS0_Pfi_param_0];
	ld.param.u64 	%rd4, [_Z20mulmatrices_cuda_blkPKfS0_Pfi_param_1];
	ld.param.u32 	%r33, [_Z20mulmatrices_cuda_blkPKfS0_Pfi_param_3];
	mov.u32 	%r1, %ntid.y;
	mov.u32 	%r34, %ctaid.x;
	mov.u32 	%r35, %ctaid.y;
	mov.u32 	%r2, %tid.x;
	mov.u32 	%r3, %tid.y;
	mul.lo.s32 	%r4, %r35, %r1;
	mul.lo.s32 	%r93, %r4, %r33;
	mul.lo.s32 	%r6, %r34, %r1;
	setp.lt.s32 	%p1, %r33, 1;
	mov.f32 	%f71, 0f00000000;
	@%p1 bra 	$L__BB1_14;
	mul.lo.s32 	%r36, %r1, %r1;
	shl.b32 	%r37, %r36, 2;
	mov.u32 	%r38, array;
	add.s32 	%r7, %r38, %r37;
	mad.lo.s32 	%r8, %r33, %r3, %r2;
	mul.lo.s32 	%r9, %r3, %r1;
	and.b32  	%r10, %r1, 7;
	shl.b32 	%r39, %r2, 2;
	add.s32 	%r40, %r37, %r39;
	add.s32 	%r11, %r38, %r40;
	shl.b32 	%r12, %r1, 2;
	mul.lo.s32 	%r13, %r33, %r1;
	add.s32 	%r14, %r93, %r33;
	cvta.to.global.u64 	%rd1, %rd3;
	cvta.to.global.u64 	%rd2, %rd4;
	mov.f32 	%f71, 0f00000000;
	mov.u32 	%r92, %r6;
$L__BB1_2:
	setp.lt.u32 	%p2, %r1, 8;
	add.s32 	%r42, %r8, %r93;
	mul.wide.s32 	%rd6, %r42, 4;
	add.s64 	%rd7, %rd1, %rd6;
	ld.global.f32 	%f18, [%rd7];
	add.s32 	%r43, %r9, %r2;
	shl.b32 	%r44, %r43, 2;
	add.s32 	%r46, %r38, %r44;
	st.shared.f32 	[%r46], %f18;
	add.s32 	%r47, %r8, %r92;
	mul.wide.s32 	%rd8, %r47, 4;
	add.s64 	%rd9, %rd2, %rd8;
	ld.global.f32 	%f19, [%rd9];
	add.s32 	%r48, %r7, %r44;
	st.shared.f32 	[%r48], %f19;
	bar.sync 	0;
	mov.b32 	%r98, 0;
	@%p2 bra 	$L__BB1_5;
	shl.b32 	%r49, %r9, 2;
	add.s32 	%r51, %r49, %r38;
	add.s32 	%r94, %r51, 16;
	and.b32  	%r52, %r1, -8;
	neg.s32 	%r96, %r52;
	mov.u32 	%r95, %r11;
$L__BB1_4:
	.pragma "nounroll";
	and.b32  	%r98, %r1, 2040;
	ld.shared.f32 	%f20, [%r94+-16];
	ld.shared.f32 	%f21, [%r95];
	fma.rn.f32 	%f22, %f20, %f21, %f71;
	ld.shared.f32 	%f23, [%r94+-12];
	add.s32 	%r53, %r95, %r12;
	ld.shared.f32 	%f24, [%r53];
	fma.rn.f32 	%f25, %f23, %f24, %f22;
	ld.shared.f32 	%f26, [%r94+-8];
	add.s32 	%r54, %r53, %r12;
	ld.shared.f32 	%f27, [%r54];
	fma.rn.f32 	%f28, %f26, %f27, %f25;
	ld.shared.f32 	%f29, [%r94+-4];
	add.s32 	%r55, %r54, %r12;
	ld.shared.f32 	%f30, [%r55];
	fma.rn.f32 	%f31, %f29, %f30, %f28;
	ld.shared.f32 	%f32, [%r94];
	add.s32 	%r56, %r55, %r12;
	ld.shared.f32 	%f33, [%r56];
	fma.rn.f32 	%f34, %f32, %f33, %f31;
	ld.shared.f32 	%f35, [%r94+4];
	add.s32 	%r57, %r56, %r12;
	ld.shared.f32 	%f36, [%r57];
	fma.rn.f32 	%f37, %f35, %f36, %f34;
	ld.shared.f32 	%f38, [%r94+8];
	add.s32 	%r58, %r57, %r12;
	ld.shared.f32 	%f39, [%r58];
	fma.rn.f32 	%f40, %f38, %f39, %f37;
	ld.shared.f32 	%f41, [%r94+12];
	add.s32 	%r59, %r58, %r12;
	ld.shared.f32 	%f42, [%r59];
	fma.rn.f32 	%f71, %f41, %f42, %f40;
	add.s32 	%r96, %r96, 8;
	shl.b32 	%r60, %r1, 5;
	add.s32 	%r95, %r95, %r60;
	add.s32 	%r94, %r94, 32;
	setp.ne.s32 	%p3, %r96, 0;
	@%p3 bra 	$L__BB1_4;
$L__BB1_5:
	setp.eq.s32 	%p4, %r10, 0;
	@%p4 bra 	$L__BB1_13;
	add.s32 	%r61, %r10, -1;
	setp.lt.u32 	%p5, %r61, 3;
	@%p5 bra 	$L__BB1_8;
	add.s32 	%r62, %r98, %r9;
	shl.b32 	%r63, %r62, 2;
	add.s32 	%r65, %r38, %r63;
	ld.shared.f32 	%f44, [%r65];
	mad.lo.s32 	%r66, %r98, %r1, %r2;
	shl.b32 	%r67, %r66, 2;
	add.s32 	%r68, %r7, %r67;
	ld.shared.f32 	%f45, [%r68];
	fma.rn.f32 	%f46, %f44, %f45, %f71;
	ld.shared.f32 	%f47, [%r65+4];
	add.s32 	%r69, %r68, %r12;
	ld.shared.f32 	%f48, [%r69];
	fma.rn.f32 	%f49, %f47, %f48, %f46;
	ld.shared.f32 	%f50, [%r65+8];
	add.s32 	%r70, %r69, %r12;
	ld.shared.f32 	%f51, [%r70];
	fma.rn.f32 	%f52, %f50, %f51, %f49;
	ld.shared.f32 	%f53, [%r65+12];
	add.s32 	%r71, %r70, %r12;
	ld.shared.f32 	%f54, [%r71];
	fma.rn.f32 	%f71, %f53, %f54, %f52;
	add.s32 	%r98, %r98, 4;
$L__BB1_8:
	and.b32  	%r72, %r1, 3;
	setp.eq.s32 	%p6, %r72, 0;
	@%p6 bra 	$L__BB1_13;
	setp.eq.s32 	%p7, %r72, 1;
	@%p7 bra 	$L__BB1_11;
	add.s32 	%r73, %r98, %r9;
	shl.b32 	%r74, %r73, 2;
	add.s32 	%r76, %r38, %r74;
	ld.shared.f32 	%f56, [%r76];
	mad.lo.s32 	%r77, %r98, %r1, %r2;
	shl.b32 	%r78, %r77, 2;
	add.s32 	%r79, %r7, %r78;
	ld.shared.f32 	%f57, [%r79];
	fma.rn.f32 	%f58, %f56, %f57, %f71;
	ld.shared.f32 	%f59, [%r76+4];
	add.s32 	%r80, %r79, %r12;
	ld.shared.f32 	%f60, [%r80];
	fma.rn.f32 	%f71, %f59, %f60, %f58;
	add.s32 	%r98, %r98, 2;
$L__BB1_11:
	and.b32  	%r81, %r1, 1;
	setp.eq.b32 	%p8, %r81, 1;
	not.pred 	%p9, %p8;
	@%p9 bra 	$L__BB1_13;
	add.s32 	%r82, %r98, %r9;
	shl.b32 	%r83, %r82, 2;
	add.s32 	%r85, %r38, %r83;
	ld.shared.f32 	%f61, [%r85];
	mad.lo.s32 	%r86, %r98, %r1, %r2;
	shl.b32 	%r87, %r86, 2;
	add.s32 	%r88, %r7, %r87;
	ld.shared.f32 	%f62, [%r88];
	fma.rn.f32 	%f71, %f61, %f62, %f71;
$L__BB1_13:
	bar.sync 	0;
	add.s32 	%r93, %r93, %r1;
	add.s32 	%r92, %r92, %r13;
	setp.lt.s32 	%p10, %r93, %r14;
	@%p10 bra 	$L__BB1_2;
$L__BB1_14:
	ld.param.u64 	%rd13, [_Z20mulmatrices_cuda_blkPKfS0_Pfi_param_2];
	cvta.to.global.u64 	%rd10, %rd13;
	add.s32 	%r89, %r4, %r3;
	add.s32 	%r90, %r6, %r2;
	mad.lo.s32 	%r91, %r89, %r33, %r90;
	mul.wide.s32 	%rd11, %r91, 4;
	add.s64 	%rd12, %rd10, %rd11;
	st.global.f32 	[%rd12], %f71;
	ret;

}


// ===== COMPILED SASS (sm_100) =====

	.target	sm_100

	.elftype	@"ET_EXEC"


//--------------------- .note.nv.tkinfo           --------------------------
	.section	.note.nv.tkinfo,"",@"SHT_NOTE"
	.sectionflags	@"SHF_NOTE_NV_TKINFO"
	.tkinfo
        /*0018*/ 	.word	0x00000002
        /*0030*/ 	.string	""
        /*0030*/ 	.string	"ptxas"
        /*0030*/ 	.string	"Cuda compilation tools, release 13.0, V13.0.88"
        /*0030*/ 	.string	"Build cuda_13.0.r13.0/compiler.36424714_0"
        /*0030*/ 	.string	"-arch sm_100 -m 64 "



//--------------------- .note.nv.cuinfo           --------------------------
	.section	.note.nv.cuinfo,"",@"SHT_NOTE"
	.sectionflags	@"SHF_NOTE_NV_CUINFO"
        /*0018*/ 	.short	0x0002
        /*001a*/ 	.short	0x0064
        /*001c*/ 	.short	0x0082
	.zero		2


//--------------------- .nv.info                  --------------------------
	.section	.nv.info,"",@"SHT_CUDA_INFO"
	.align	4


	//----- nvinfo : EIATTR_REGCOUNT
	.align		4
        /*0000*/ 	.byte	0x04, 0x2f
        /*0002*/ 	.short	(.L_1 - .L_0)
	.align		4
.L_0:
        /*0004*/ 	.word	index@(_Z16mulmatrices_cudaPKfS0_Pfi)
        /*0008*/ 	.word	0x00000028


	//----- nvinfo : EIATTR_FRAME_SIZE
	.align		4
.L_1:
        /*000c*/ 	.byte	0x04, 0x11
        /*000e*/ 	.short	(.L_3 - .L_2)
	.align		4
.L_2:
        /*0010*/ 	.word	index@(_Z16mulmatrices_cudaPKfS0_Pfi)
        /*0014*/ 	.word	0x00000000


	//----- nvinfo : EIATTR_REGCOUNT
	.align		4
.L_3:
        /*0018*/ 	.byte	0x04, 0x2f
        /*001a*/ 	.short	(.L_5 - .L_4)
	.align		4
.L_4:
        /*001c*/ 	.word	index@(_Z20mulmatrices_cuda_blkPKfS0_Pfi)
        /*0020*/ 	.word	0x00000020


	//----- nvinfo : EIATTR_FRAME_SIZE
	.align		4
.L_5:
        /*0024*/ 	.byte	0x04, 0x11
        /*0026*/ 	.short	(.L_7 - .L_6)
	.align		4
.L_6:
        /*0028*/ 	.word	index@(_Z20mulmatrices_cuda_blkPKfS0_Pfi)
        /*002c*/ 	.word	0x00000000


	//----- nvinfo : EIATTR_MIN_STACK_SIZE
	.align		4
.L_7:
        /*0030*/ 	.byte	0x04, 0x12
        /*0032*/ 	.short	(.L_9 - .L_8)
	.align		4
.L_8:
        /*0034*/ 	.word	index@(_Z20mulmatrices_cuda_blkPKfS0_Pfi)
        /*0038*/ 	.word	0x00000000


	//----- nvinfo : EIATTR_MIN_STACK_SIZE
	.align		4
.L_9:
        /*003c*/ 	.byte	0x04, 0x12
        /*003e*/ 	.short	(.L_11 - .L_10)
	.align		4
.L_10:
        /*0040*/ 	.word	index@(_Z16mulmatrices_cudaPKfS0_Pfi)
        /*0044*/ 	.word	0x00000000
.L_11:


//--------------------- .nv.compat                --------------------------
	.section	.nv.compat,"",@"SHT_CUDA_COMPAT_INFO"
	.align	4
        /*0000*/ 	.byte	0x02, 0x09, 0x00, 0x00, 0x02, 0x02, 0x01, 0x00, 0x02, 0x05, 0x05, 0x00, 0x03, 0x07, 0x01, 0x01
        /*0010*/ 	.byte	0x02, 0x03, 0x00, 0x00, 0x02, 0x06, 0x01, 0x00, 0x04, 0x0b, 0x08, 0x00, 0x09, 0x00, 0x00, 0x00
        /*0020*/ 	.byte	0x00, 0x00, 0x00, 0x00


//--------------------- .nv.info._Z20mulmatrices_cuda_blkPKfS0_Pfi --------------------------
	.section	.nv.info._Z20mulmatrices_cuda_blkPKfS0_Pfi,"",@"SHT_CUDA_INFO"
	.sectionflags	@""
	.align	4


	//----- nvinfo : EIATTR_CUDA_API_VERSION
	.align		4
        /*0000*/ 	.byte	0x04, 0x37
        /*0002*/ 	.short	(.L_13 - .L_12)
.L_12:
        /*0004*/ 	.word	0x00000082


	//----- nvinfo : EIATTR_KPARAM_INFO
	.align		4
.L_13:
        /*0008*/ 	.byte	0x04, 0x17
        /*000a*/ 	.short	(.L_15 - .L_14)
.L_14:
        /*000c*/ 	.word	0x00000000
        /*0010*/ 	.short	0x0003
        /*0012*/ 	.short	0x0018
        /*0014*/ 	.byte	0x00, 0xf0, 0x11, 0x00


	//----- nvinfo : EIATTR_KPARAM_INFO
	.align		4
.L_15:
        /*0018*/ 	.byte	0x04, 0x17
        /*001a*/ 	.short	(.L_17 - .L_16)
.L_16:
        /*001c*/ 	.word	0x00000000
        /*0020*/ 	.short	0x0002
        /*0022*/ 	.short	0x0010
        /*0024*/ 	.byte	0x00, 0xf5, 0x21, 0x00


	//----- nvinfo : EIATTR_KPARAM_INFO
	.align		4
.L_17:
        /*0028*/ 	.byte	0x04, 0x17
        /*002a*/ 	.short	(.L_19 - .L_18)
.L_18:
        /*002c*/ 	.word	0x00000000
        /*0030*/ 	.short	0x0001
        /*0032*/ 	.short	0x0008
        /*0034*/ 	.byte	0x00, 0xf5, 0x21, 0x00


	//----- nvinfo : EIATTR_KPARAM_INFO
	.align		4
.L_19:
        /*0038*/ 	.byte	0x04, 0x17
        /*003a*/ 	.short	(.L_21 - .L_20)
.L_20:
        /*003c*/ 	.word	0x00000000
        /*0040*/ 	.short	0x0000
        /*0042*/ 	.short	0x0000
        /*0044*/ 	.byte	0x00, 0xf5, 0x21, 0x00


	//----- nvinfo : EIATTR_SPARSE_MMA_MASK
	.align		4
.L_21:
        /*0048*/ 	.byte	0x03, 0x50
        /*004a*/ 	.short	0x0000


	//----- nvinfo : EIATTR_MAXREG_COUNT
	.align		4
        /*004c*/ 	.byte	0x03, 0x1b
        /*004e*/ 	.short	0x00ff


	//----- nvinfo : EIATTR_NUM_BARRIERS
	.align		4
        /*0050*/ 	.byte	0x02, 0x4c
        /*0052*/ 	.byte	0x01
	.zero		1


	//----- nvinfo : EIATTR_MERCURY_ISA_VERSION
	.align		4
        /*0054*/ 	.byte	0x03, 0x5f
        /*0056*/ 	.short	0x0101


	//----- nvinfo : EIATTR_VRC_CTA_INIT_COUNT
	.align		4
        /*0058*/ 	.byte	0x02, 0x4a
	.zero		1
	.zero		1


	//----- nvinfo : EIATTR_EXIT_INSTR_OFFSETS
	.align		4
        /*005c*/ 	.byte	0x04, 0x1c
        /*005e*/ 	.short	(.L_23 - .L_22)


	//   ....[0]....
.L_22:
        /*0060*/ 	.word	0x00000970


	//----- nvinfo : EIATTR_CBANK_PARAM_SIZE
	.align		4
.L_23:
        /*0064*/ 	.byte	0x03, 0x19
        /*0066*/ 	.short	0x001c


	//----- nvinfo : EIATTR_PARAM_CBANK
	.align		4
        /*0068*/ 	.byte	0x04, 0x0a
        /*006a*/ 	.short	(.L_25 - .L_24)
	.align		4
.L_24:
        /*006c*/ 	.word	index@(.nv.constant0._Z20mulmatrices_cuda_blkPKfS0_Pfi)
        /*0070*/ 	.short	0x0380
        /*0072*/ 	.short	0x001c


	//----- nvinfo : EIATTR_SW_WAR
	.align		4
.L_25:
        /*0074*/ 	.byte	0x04, 0x36
        /*0076*/ 	.short	(.L_27 - .L_26)
.L_26:
        /*0078*/ 	.word	0x00000008
.L_27:


//--------------------- .nv.info._Z16mulmatrices_cudaPKfS0_Pfi --------------------------
	.section	.nv.info._Z16mulmatrices_cudaPKfS0_Pfi,"",@"SHT_CUDA_INFO"
	.sectionflags	@""
	.align	4


	//----- nvinfo : EIATTR_CUDA_API_VERSION
	.align		4
        /*0000*/ 	.byte	0x04, 0x37
        /*0002*/ 	.short	(.L_29 - .L_28)
.L_28:
        /*0004*/ 	.word	0x00000082


	//----- nvinfo : EIATTR_KPARAM_INFO
	.align		4
.L_29:
        /*0008*/ 	.byte	0x04, 0x17
        /*000a*/ 	.short	(.L_31 - .L_30)
.L_30:
        /*000c*/ 	.word	0x00000000
        /*0010*/ 	.short	0x0003
        /*0012*/ 	.short	0x0018
        /*0014*/ 	.byte	0x00, 0xf0, 0x11, 0x00


	//----- nvinfo : EIATTR_KPARAM_INFO
	.align		4
.L_31:
        /*0018*/ 	.byte	0x04, 0x17
        /*001a*/ 	.short	(.L_33 - .L_32)
.L_32:
        /*001c*/ 	.word	0x00000000
        /*0020*/ 	.short	0x0002
        /*0022*/ 	.short	0x0010
        /*0024*/ 	.byte	0x00, 0xf5, 0x21, 0x00


	//----- nvinfo : EIATTR_KPARAM_INFO
	.align		4
.L_33:
        /*0028*/ 	.byte	0x04, 0x17
        /*002a*/ 	.short	(.L_35 - .L_34)
.L_34:
        /*002c*/ 	.word	0x00000000
        /*0030*/ 	.short	0x0001
        /*0032*/ 	.short	0x0008
        /*0034*/ 	.byte	0x00, 0xf5, 0x21, 0x00


	//----- nvinfo : EIATTR_KPARAM_INFO
	.align		4
.L_35:
        /*0038*/ 	.byte	0x04, 0x17
        /*003a*/ 	.short	(.L_37 - .L_36)
.L_36:
        /*003c*/ 	.word	0x00000000
        /*0040*/ 	.short	0x0000
        /*0042*/ 	.short	0x0000
        /*0044*/ 	.byte	0x00, 0xf5, 0x21, 0x00


	//----- nvinfo : EIATTR_SPARSE_MMA_MASK
	.align		4
.L_37:
        /*0048*/ 	.byte	0x03, 0x50
        /*004a*/ 	.short	0x0000


	//----- nvinfo : EIATTR_MAXREG_COUNT
	.align		4
        /*004c*/ 	.byte	0x03, 0x1b
        /*004e*/ 	.short	0x00ff


	//----- nvinfo : EIATTR_MERCURY_ISA_VERSION
	.align		4
        /*0050*/ 	.byte	0x03, 0x5f
        /*0052*/ 	.short	0x0101


	//----- nvinfo : EIATTR_VRC_CTA_INIT_COUNT
	.align		4
        /*0054*/ 	.byte	0x02, 0x4a
	.zero		1
	.zero		1


	//----- nvinfo : EIATTR_EXIT_INSTR_OFFSETS
	.align		4
        /*0058*/ 	.byte	0x04, 0x1c
        /*005a*/ 	.short	(.L_39 - .L_38)


	//   ....[0]....
.L_38:
        /*005c*/ 	.word	0x000000d0


	//   ....[1]....
        /*0060*/ 	.word	0x00000e40


	//----- nvinfo : EIATTR_CBANK_PARAM_SIZE
	.align		4
.L_39:
        /*0064*/ 	.byte	0x03, 0x19
        /*0066*/ 	.short	0x001c


	//----- nvinfo : EIATTR_PARAM_CBANK
	.align		4
        /*0068*/ 	.byte	0x04, 0x0a
        /*006a*/ 	.short	(.L_41 - .L_40)
	.align		4
.L_40:
        /*006c*/ 	.word	index@(.nv.constant0._Z16mulmatrices_cudaPKfS0_Pfi)
        /*0070*/ 	.short	0x0380
        /*0072*/ 	.short	0x001c


	//----- nvinfo : EIATTR_SW_WAR
	.align		4
.L_41:
        /*0074*/ 	.byte	0x04, 0x36
        /*0076*/ 	.short	(.L_43 - .L_42)
.L_42:
        /*0078*/ 	.word	0x00000008
.L_43:


//--------------------- .nv.callgraph             --------------------------
	.section	.nv.callgraph,"",@"SHT_CUDA_CALLGRAPH"
	.align	4
	.sectionentsize	8
	.align		4
        /*0000*/ 	.word	0x00000000
	.align		4
        /*0004*/ 	.word	0xffffffff
	.align		4
        /*0008*/ 	.word	0x00000000
	.align		4
        /*000c*/ 	.word	0xfffffffe
	.align		4
        /*0010*/ 	.word	0x00000000
	.align		4
        /*0014*/ 	.word	0xfffffffd
	.align		4
        /*0018*/ 	.word	0x00000000
	.align		4
        /*001c*/ 	.word	0xfffffffc


//--------------------- .text._Z20mulmatrices_cuda_blkPKfS0_Pfi --------------------------
	.section	.text._Z20mulmatrices_cuda_blkPKfS0_Pfi,"ax",@progbits
	.align	128
        .global         _Z20mulmatrices_cuda_blkPKfS0_Pfi
        .type           _Z20mulmatrices_cuda_blkPKfS0_Pfi,@function
        .size           _Z20mulmatrices_cuda_blkPKfS0_Pfi,(.L_x_15 - _Z20mulmatrices_cuda_blkPKfS0_Pfi)
        .other          _Z20mulmatrices_cuda_blkPKfS0_Pfi,@"STO_CUDA_ENTRY STV_DEFAULT"
_Z20mulmatrices_cuda_blkPKfS0_Pfi:
.text._Z20mulmatrices_cuda_blkPKfS0_Pfi:
[----:B------:R-:W-:Y:S01]  /*0000*/  LDC R1, c[0x0][0x37c] ;  /* 0x0000df00ff017b82 */ /* 0x000fe20000000800 */
[----:B------:R-:W0:Y:S07]  /*0010*/  LDCU UR8, c[0x0][0x398] ;  /* 0x00007300ff0877ac */ /* 0x000e2e0008000800 */
[----:B------:R-:W1:Y:S01]  /*0020*/  S2UR UR5, SR_CTAID.Y ;  /* 0x00000000000579c3 */ /* 0x000e620000002600 */
[----:B------:R-:W2:Y:S01]  /*0030*/  S2R R7, SR_TID.X ;  /* 0x0000000000077919 */ /* 0x000ea20000002100 */
[----:B------:R-:W-:Y:S01]  /*0040*/  HFMA2 R17, -RZ, RZ, 0, 0 ;  /* 0x00000000ff117431 */ /* 0x000fe200000001ff */
[----:B------:R-:W3:Y:S01]  /*0050*/  LDCU.64 UR6, c[0x0][0x358] ;  /* 0x00006b00ff0677ac */ /* 0x000ee20008000a00 */
[----:B------:R-:W4:Y:S04]  /*0060*/  S2R R6, SR_TID.Y ;  /* 0x0000000000067919 */ /* 0x000f280000002200 */
[----:B------:R-:W1:Y:S08]  /*0070*/  LDC R0, c[0x0][0x364] ;  /* 0x0000d900ff007b82 */ /* 0x000e700000000800 */
[----:B------:R-:W5:Y:S01]  /*0080*/  S2UR UR4, SR_CTAID.X ;  /* 0x00000000000479c3 */ /* 0x000f620000002500 */
[----:B0-----:R-:W-:Y:S01]  /*0090*/  UISETP.GE.AND UP0, UPT, UR8, 0x1, UPT ;  /* 0x000000010800788c */ /* 0x001fe2000bf06270 */
[----:B-1----:R-:W-:-:S02]  /*00a0*/  IMAD R9, R0, UR5, RZ ;  /* 0x0000000500097c24 */ /* 0x002fc4000f8e02ff */
[----:B-----5:R-:W-:-:S06]  /*00b0*/  IMAD R8, R0, UR4, RZ ;  /* 0x0000000400087c24 */ /* 0x020fcc000f8e02ff */
[----:B--234-:R-:W-:Y:S05]  /*00c0*/  BRA.U !UP0, `(.L_x_0) ;  /* 0x0000000908107547 */ /* 0x01cfea000b800000 */
[----:B------:R-:W0:Y:S01]  /*00d0*/  S2UR UR5, SR_CgaCtaId ;  /* 0x00000000000579c3 */ /* 0x000e220000008800 */
[C---:B------:R-:W-:Y:S01]  /*00e0*/  IMAD R2, R0.reuse, R0, RZ ;  /* 0x0000000000027224 */ /* 0x040fe200078e02ff */
[----:B------:R-:W-:Y:S01]  /*00f0*/  UMOV UR4, 0x400 ;  /* 0x0000040000047882 */ /* 0x000fe20000000000 */
[----:B------:R-:W-:Y:S01]  /*0100*/  IMAD R11, R9, UR8, RZ ;  /* 0x00000008090b7c24 */ /* 0x000fe2000f8e02ff */
[----:B------:R-:W-:Y:S01]  /*0110*/  LOP3.LUT R20, R0, 0x7, RZ, 0xc0, !PT ;  /* 0x0000000700147812 */ /* 0x000fe200078ec0ff */
[----:B------:R-:W-:Y:S01]  /*0120*/  IMAD.SHL.U32 R2, R2, 0x4, RZ ;  /* 0x0000000402027824 */ /* 0x000fe200078e00ff */
[----:B------:R-:W-:Y:S01]  /*0130*/  MOV R17, RZ ;  /* 0x000000ff00117202 */ /* 0x000fe20000000f00 */
[----:B------:R-:W-:Y:S01]  /*0140*/  IMAD R10, R6, UR8, R7 ;  /* 0x00000008060a7c24 */ /* 0x000fe2000f8e0207 */
[----:B------:R-:W-:Y:S01]  /*0150*/  MOV R13, R8 ;  /* 0x00000008000d7202 */ /* 0x000fe20000000f00 */
[----:B------:R-:W-:Y:S02]  /*0160*/  IMAD R16, R7, 0x4, R2 ;  /* 0x0000000407107824 */ /* 0x000fe400078e0202 */
[----:B------:R-:W-:-:S02]  /*0170*/  IMAD R12, R0, R6, RZ ;  /* 0x00000006000c7224 */ /* 0x000fc400078e02ff */
[----:B------:R-:W-:Y:S01]  /*0180*/  VIADD R14, R11, UR8 ;  /* 0x000000080b0e7c36 */ /* 0x000fe20008000000 */
[----:B0-----:R-:W-:-:S06]  /*0190*/  ULEA UR4, UR5, UR4, 0x18 ;  /* 0x0000000405047291 */ /* 0x001fcc000f8ec0ff */
[----:B------:R-:W-:Y:S01]  /*01a0*/  IADD3 R15, PT, PT, R2, UR4, RZ ;  /* 0x00000004020f7c10 */ /* 0x000fe2000fffe0ff */
[----:B------:R-:W-:-:S07]  /*01b0*/  VIADD R16, R16, UR4 ;  /* 0x0000000410107c36 */ /* 0x000fce0008000000 */
.L_x_6:
[----:B0-----:R-:W0:Y:S01]  /*01c0*/  LDC.64 R4, c[0x0][0x380] ;  /* 0x0000e000ff047b82 */ /* 0x001e220000000a00 */
[C---:B------:R-:W-:Y:S02]  /*01d0*/  IADD3 R19, PT, PT, R10.reuse, R11, RZ ;  /* 0x0000000b0a137210 */ /* 0x040fe40007ffe0ff */
[----:B------:R-:W-:-:S05]  /*01e0*/  IADD3 R21, PT, PT, R10, R13, RZ ;  /* 0x0000000d0a157210 */ /* 0x000fca0007ffe0ff */
[----:B------:R-:W1:Y:S01]  /*01f0*/  LDC.64 R2, c[0x0][0x388] ;  /* 0x0000e200ff027b82 */ /* 0x000e620000000a00 */
[----:B0-----:R-:W-:-:S06]  /*0200*/  IMAD.WIDE R4, R19, 0x4, R4 ;  /* 0x0000000413047825 */ /* 0x001fcc00078e0204 */
[----:B------:R0:W2:Y:S01]  /*0210*/  LDG.E R4, desc[UR6][R4.64] ;  /* 0x0000000604047981 */ /* 0x0000a2000c1e1900 */
[----:B-1----:R-:W-:-:S06]  /*0220*/  IMAD.WIDE R2, R21, 0x4, R2 ;  /* 0x0000000415027825 */ /* 0x002fcc00078e0202 */
[----:B------:R-:W3:Y:S01]  /*0230*/  LDG.E R2, desc[UR6][R2.64] ;  /* 0x0000000602027981 */ /* 0x000ee2000c1e1900 */
[----:B------:R-:W-:Y:S01]  /*0240*/  IMAD.IADD R18, R12, 0x1, R7 ;  /* 0x000000010c127824 */ /* 0x000fe200078e0207 */
[----:B------:R-:W-:-:S04]  /*0250*/  ISETP.GE.U32.AND P1, PT, R0, 0x8, PT ;  /* 0x000000080000780c */ /* 0x000fc80003f26070 */
[C---:B------:R-:W-:Y:S02]  /*0260*/  LEA R19, R18.reuse, UR4, 0x2 ;  /* 0x0000000412137c11 */ /* 0x040fe4000f8e10ff */
[----:B------:R-:W-:Y:S02]  /*0270*/  LEA R21, R18, R15, 0x2 ;  /* 0x0000000f12157211 */ /* 0x000fe400078e10ff */
[----:B------:R-:W-:Y:S01]  /*0280*/  IADD3 R11, PT, PT, R0, R11, RZ ;  /* 0x0000000b000b7210 */ /* 0x000fe20007ffe0ff */
[----:B0-----:R-:W-:-:S03]  /*0290*/  IMAD.MOV.U32 R5, RZ, RZ, RZ ;  /* 0x000000ffff057224 */ /* 0x001fc600078e00ff */
[----:B------:R-:W-:Y:S01]  /*02a0*/  ISETP.GE.AND P0, PT, R11, R14, PT ;  /* 0x0000000e0b00720c */ /* 0x000fe20003f06270 */
[----:B--2---:R0:W-:Y:S04]  /*02b0*/  STS [R19], R4 ;  /* 0x0000000413007388 */ /* 0x0041e80000000800 */
[----:B---3--:R0:W-:Y:S01]  /*02c0*/  STS [R21], R2 ;  /* 0x0000000215007388 */ /* 0x0081e20000000800 */
[----:B------:R-:W-:Y:S06]  /*02d0*/  BAR.SYNC.DEFER_BLOCKING 0x0 ;  /* 0x0000000000007b1d */ /* 0x000fec0000010000 */
[----:B------:R-:W-:Y:S05]  /*02e0*/  @!P1 BRA `(.L_x_1) ;  /* 0x0000000000ac9947 */ /* 0x000fea0003800000 */
[----:B------:R-:W-:Y:S02]  /*02f0*/  LOP3.LUT R5, R0, 0xfffffff8, RZ, 0xc0, !PT ;  /* 0xfffffff800057812 */ /* 0x000fe400078ec0ff */
[----:B0-----:R-:W-:Y:S02]  /*0300*/  LEA R4, R12, UR4, 0x2 ;  /* 0x000000040c047c11 */ /* 0x001fe4000f8e10ff */
[----:B------:R-:W-:Y:S01]  /*0310*/  MOV R3, R16 ;  /* 0x0000001000037202 */ /* 0x000fe20000000f00 */
[----:B------:R-:W-:Y:S01]  /*0320*/  IMAD.MOV R5, RZ, RZ, -R5 ;  /* 0x000000ffff057224 */ /* 0x000fe200078e0a05 */
[----:B------:R-:W-:Y:S02]  /*0330*/  LOP3.LUT R2, R0, 0x7f8, RZ, 0xc0, !PT ;  /* 0x000007f800027812 */ /* 0x000fe400078ec0ff */
[----:B------:R-:W-:-:S07]  /*0340*/  IADD3 R4, PT, PT, R4, 0x10, RZ ;  /* 0x0000001004047810 */ /* 0x000fce0007ffe0ff */
.L_x_2:
[----:B------:R-:W-:Y:S01]  /*0350*/  LDS R22, [R4+-0x10] ;  /* 0xfffff00004167984 */ /* 0x000fe20000000800 */
[C---:B------:R-:W-:Y:S02]  /*0360*/  LEA R23, R0.reuse, R3, 0x2 ;  /* 0x0000000300177211 */ /* 0x040fe400078e10ff */
[----:B------:R-:W-:Y:S01]  /*0370*/  IADD3 R5, PT, PT, R5, 0x8, RZ ;  /* 0x0000000805057810 */ /* 0x000fe20007ffe0ff */
[----:B------:R0:W1:Y:S01]  /*0380*/  LDS R21, [R3] ;  /* 0x0000000003157984 */ /* 0x0000620000000800 */
[C---:B------:R-:W-:Y:S02]  /*0390*/  LEA R25, R0.reuse, R23, 0x2 ;  /* 0x0000001700197211 */ /* 0x040fe400078e10ff */
[----:B------:R-:W-:Y:S01]  /*03a0*/  ISETP.NE.AND P1, PT, R5, RZ, PT ;  /* 0x000000ff0500720c */ /* 0x000fe20003f25270 */
[----:B------:R-:W-:Y:S02]  /*03b0*/  LDS R18, [R4+-0xc] ;  /* 0xfffff40004127984 */ /* 0x000fe40000000800 */
[----:B------:R-:W-:-:S02]  /*03c0*/  IMAD R27, R0, 0x4, R25 ;  /* 0x00000004001b7824 */ /* 0x000fc400078e0219 */
[----:B------:R-:W2:Y:S01]  /*03d0*/  LDS R23, [R23] ;  /* 0x0000000017177984 */ /* 0x000ea20000000800 */
[C---:B0-----:R-:W-:Y:S02]  /*03e0*/  IMAD R3, R0.reuse, 0x20, R3 ;  /* 0x0000002000037824 */ /* 0x041fe400078e0203 */
[C---:B------:R-:W-:Y:S01]  /*03f0*/  LEA R29, R0.reuse, R27, 0x2 ;  /* 0x0000001b001d7211 */ /* 0x040fe200078e10ff */
[----:B------:R0:W-:Y:S03]  /*0400*/  LDS R19, [R25] ;  /* 0x0000000019137984 */ /* 0x0001e60000000800 */
[----:B------:R-:W-:Y:S01]  /*0410*/  LEA R26, R0, R29, 0x2 ;  /* 0x0000001d001a7211 */ /* 0x000fe200078e10ff */
[----:B------:R-:W3:Y:S01]  /*0420*/  LDS R24, [R4+-0x8] ;  /* 0xfffff80004187984 */ /* 0x000ee20000000800 */
[----:B-1----:R-:W-:-:S03]  /*0430*/  FFMA R21, R22, R21, R17 ;  /* 0x0000001516157223 */ /* 0x002fc60000000011 */
[----:B------:R-:W-:Y:S04]  /*0440*/  LDS R17, [R4+-0x4] ;  /* 0xfffffc0004117984 */ /* 0x000fe80000000800 */
[----:B------:R-:W1:Y:S01]  /*0450*/  LDS R22, [R27] ;  /* 0x000000001b167984 */ /* 0x000e620000000800 */
[----:B--2---:R-:W-:Y:S01]  /*0460*/  FFMA R21, R18, R23, R21 ;  /* 0x0000001712157223 */ /* 0x004fe20000000015 */
[C---:B------:R-:W-:Y:S02]  /*0470*/  IMAD R23, R0.reuse, 0x4, R26 ;  /* 0x0000000400177824 */ /* 0x040fe400078e021a */
[----:B------:R-:W-:Y:S04]  /*0480*/  LDS R18, [R4] ;  /* 0x0000000004127984 */ /* 0x000fe80000000800 */
[----:B------:R-:W-:Y:S01]  /*0490*/  LDS R26, [R26] ;  /* 0x000000001a1a7984 */ /* 0x000fe20000000800 */
[----:B0-----:R-:W-:Y:S01]  /*04a0*/  LEA R25, R0, R23, 0x2 ;  /* 0x0000001700197211 */ /* 0x001fe200078e10ff */
[----:B---3--:R-:W-:-:S02]  /*04b0*/  FFMA R24, R24, R19, R21 ;  /* 0x0000001318187223 */ /* 0x008fc40000000015 */
[----:B------:R-:W0:Y:S04]  /*04c0*/  LDS R19, [R29] ;  /* 0x000000001d137984 */ /* 0x000e280000000800 */
[----:B------:R-:W-:Y:S04]  /*04d0*/  LDS R23, [R23] ;  /* 0x0000000017177984 */ /* 0x000fe80000000800 */
[----:B------:R-:W-:Y:S01]  /*04e0*/  LDS R25, [R25] ;  /* 0x0000000019197984 */ /* 0x000fe20000000800 */
[----:B-1----:R-:W-:-:S03]  /*04f0*/  FFMA R21, R17, R22, R24 ;  /* 0x0000001611157223 */ /* 0x002fc60000000018 */
[----:B------:R-:W1:Y:S04]  /*0500*/  LDS R17, [R4+0x4] ;  /* 0x0000040004117984 */ /* 0x000e680000000800 */
[----:B------:R-:W2:Y:S04]  /*0510*/  LDS R22, [R4+0x8] ;  /* 0x0000080004167984 */ /* 0x000ea80000000800 */
[----:B------:R3:W4:Y:S01]  /*0520*/  LDS R24, [R4+0xc] ;  /* 0x00000c0004187984 */ /* 0x0007220000000800 */
[----:B0-----:R-:W-:Y:S01]  /*0530*/  FFMA R18, R18, R19, R21 ;  /* 0x0000001312127223 */ /* 0x001fe20000000015 */
[----:B---3--:R-:W-:-:S03]  /*0540*/  IADD3 R4, PT, PT, R4, 0x20, RZ ;  /* 0x0000002004047810 */ /* 0x008fc60007ffe0ff */
[----:B-1----:R-:W-:-:S04]  /*0550*/  FFMA R17, R17, R26, R18 ;  /* 0x0000001a11117223 */ /* 0x002fc80000000012 */
[----:B--2---:R-:W-:-:S04]  /*0560*/  FFMA R17, R22, R23, R17 ;  /* 0x0000001716117223 */ /* 0x004fc80000000011 */
[----:B----4-:R-:W-:Y:S01]  /*0570*/  FFMA R17, R24, R25, R17 ;  /* 0x0000001918117223 */ /* 0x010fe20000000011 */
[----:B------:R-:W-:Y:S06]  /*0580*/  @P1 BRA `(.L_x_2) ;  /* 0xfffffffc00701947 */ /* 0x000fec000383ffff */
[----:B------:R-:W-:-:S07]  /*0590*/  MOV R5, R2 ;  /* 0x0000000200057202 */ /* 0x000fce0000000f00 */
.L_x_1:
[----:B------:R-:W-:-:S13]  /*05a0*/  ISETP.NE.AND P1, PT, R20, RZ, PT ;  /* 0x000000ff1400720c */ /* 0x000fda0003f25270 */
[----:B------:R-:W-:Y:S05]  /*05b0*/  @!P1 BRA `(.L_x_3) ;  /* 0x0000000000c49947 */ /* 0x000fea0003800000 */
[----:B0-----:R-:W-:Y:S01]  /*05c0*/  VIADD R2, R20, 0xffffffff ;  /* 0xffffffff14027836 */ /* 0x001fe20000000000 */
[----:B------:R-:W-:-:S04]  /*05d0*/  LOP3.LUT P2, R22, R0, 0x3, RZ, 0xc0, !PT ;  /* 0x0000000300167812 */ /* 0x000fc8000784c0ff */
[----:B------:R-:W-:-:S13]  /*05e0*/  ISETP.GE.U32.AND P1, PT, R2, 0x3, PT ;  /* 0x000000030200780c */ /* 0x000fda0003f26070 */
[----:B------:R-:W-:Y:S05]  /*05f0*/  @!P1 BRA `(.L_x_4) ;  /* 0x0000000000509947 */ /* 0x000fea0003800000 */
[C---:B------:R-:W-:Y:S01]  /*0600*/  IMAD R4, R5.reuse, R0, R7 ;  /* 0x0000000005047224 */ /* 0x040fe200078e0207 */
[----:B------:R-:W-:Y:S01]  /*0610*/  IADD3 R2, PT, PT, R12, R5, RZ ;  /* 0x000000050c027210 */ /* 0x000fe20007ffe0ff */
[----:B------:R-:W-:-:S03]  /*0620*/  VIADD R5, R5, 0x4 ;  /* 0x0000000405057836 */ /* 0x000fc60000000000 */
[----:B------:R-:W-:Y:S02]  /*0630*/  LEA R3, R4, R15, 0x2 ;  /* 0x0000000f04037211 */ /* 0x000fe400078e10ff */
[----:B------:R-:W-:-:S03]  /*0640*/  LEA R2, R2, UR4, 0x2 ;  /* 0x0000000402027c11 */ /* 0x000fc6000f8e10ff */
[C---:B------:R-:W-:Y:S01]  /*0650*/  IMAD R21, R0.reuse, 0x4, R3 ;  /* 0x0000000400157824 */ /* 0x040fe200078e0203 */
[----:B------:R-:W-:Y:S04]  /*0660*/  LDS R18, [R3] ;  /* 0x0000000003127984 */ /* 0x000fe80000000800 */
[----:B------:R-:W0:Y:S01]  /*0670*/  LDS R4, [R2] ;  /* 0x0000000002047984 */ /* 0x000e220000000800 */
[----:B------:R-:W-:-:S03]  /*0680*/  LEA R25, R0, R21, 0x2 ;  /* 0x0000001500197211 */ /* 0x000fc600078e10ff */
[----:B------:R-:W-:Y:S01]  /*0690*/  LDS R19, [R2+0x4] ;  /* 0x0000040002137984 */ /* 0x000fe20000000800 */
[----:B------:R-:W-:-:S03]  /*06a0*/  LEA R24, R0, R25, 0x2 ;  /* 0x0000001900187211 */ /* 0x000fc600078e10ff */
[----:B------:R-:W1:Y:S04]  /*06b0*/  LDS R21, [R21] ;  /* 0x0000000015157984 */ /* 0x000e680000000800 */
[----:B------:R-:W-:Y:S04]  /*06c0*/  LDS R23, [R2+0x8] ;  /* 0x0000080002177984 */ /* 0x000fe80000000800 */
[----:B------:R-:W2:Y:S04]  /*06d0*/  LDS R25, [R25] ;  /* 0x0000000019197984 */ /* 0x000ea80000000800 */
[----:B------:R-:W-:Y:S04]  /*06e0*/  LDS R27, [R2+0xc] ;  /* 0x00000c00021b7984 */ /* 0x000fe80000000800 */
[----:B------:R-:W3:Y:S01]  /*06f0*/  LDS R24, [R24] ;  /* 0x0000000018187984 */ /* 0x000ee20000000800 */
[----:B0-----:R-:W-:-:S04]  /*0700*/  FFMA R4, R4, R18, R17 ;  /* 0x0000001204047223 */ /* 0x001fc80000000011 */
[----:B-1----:R-:W-:-:S04]  /*0710*/  FFMA R4, R19, R21, R4 ;  /* 0x0000001513047223 */ /* 0x002fc80000000004 */
[----:B--2---:R-:W-:-:S04]  /*0720*/  FFMA R4, R23, R25, R4 ;  /* 0x0000001917047223 */ /* 0x004fc80000000004 */
[----:B---3--:R-:W-:-:S07]  /*0730*/  FFMA R17, R27, R24, R4 ;  /* 0x000000181b117223 */ /* 0x008fce0000000004 */
.L_x_4:
[----:B------:R-:W-:Y:S05]  /*0740*/  @!P2 BRA `(.L_x_3) ;  /* 0x000000000060a947 */ /* 0x000fea0003800000 */
[----:B------:R-:W-:Y:S02]  /*0750*/  ISETP.NE.AND P1, PT, R22, 0x1, PT ;  /* 0x000000011600780c */ /* 0x000fe40003f25270 */
[----:B------:R-:W-:-:S04]  /*0760*/  LOP3.LUT R2, R0, 0x1, RZ, 0xc0, !PT ;  /* 0x0000000100027812 */ /* 0x000fc800078ec0ff */
[----:B------:R-:W-:-:S07]  /*0770*/  ISETP.NE.U32.AND P2, PT, R2, 0x1, PT ;  /* 0x000000010200780c */ /* 0x000fce0003f45070 */
[----:B------:R-:W-:Y:S06]  /*0780*/  @!P1 BRA `(.L_x_5) ;  /* 0x0000000000309947 */ /* 0x000fec0003800000 */
[C---:B------:R-:W-:Y:S01]  /*0790*/  IMAD R4, R5.reuse, R0, R7 ;  /* 0x0000000005047224 */ /* 0x040fe200078e0207 */
[----:B------:R-:W-:Y:S02]  /*07a0*/  IADD3 R2, PT, PT, R12, R5, RZ ;  /* 0x000000050c027210 */ /* 0x000fe40007ffe0ff */
[----:B------:R-:W-:Y:S02]  /*07b0*/  IADD3 R5, PT, PT, R5, 0x2, RZ ;  /* 0x0000000205057810 */ /* 0x000fe40007ffe0ff */
[----:B------:R-:W-:Y:S02]  /*07c0*/  LEA R3, R4, R15, 0x2 ;  /* 0x0000000f04037211 */ /* 0x000fe400078e10ff */
[----:B------:R-:W-:-:S03]  /*07d0*/  LEA R2, R2, UR4, 0x2 ;  /* 0x0000000402027c11 */ /* 0x000fc6000f8e10ff */
[----:B------:R-:W-:Y:S01]  /*07e0*/  IMAD R21, R0, 0x4, R3 ;  /* 0x0000000400157824 */ /* 0x000fe200078e0203 */
[----:B------:R-:W-:Y:S04]  /*07f0*/  LDS R18, [R3] ;  /* 0x0000000003127984 */ /* 0x000fe80000000800 */
[----:B------:R-:W0:Y:S04]  /*0800*/  LDS R4, [R2] ;  /* 0x0000000002047984 */ /* 0x000e280000000800 */
[----:B------:R-:W-:Y:S04]  /*0810*/  LDS R19, [R2+0x4] ;  /* 0x0000040002137984 */ /* 0x000fe80000000800 */
[----:B------:R-:W1:Y:S01]  /*0820*/  LDS R21, [R21] ;  /* 0x0000000015157984 */ /* 0x000e620000000800 */
[----:B0-----:R-:W-:-:S04]  /*0830*/  FFMA R4, R4, R18, R17 ;  /* 0x0000001204047223 */ /* 0x001fc80000000011 */
[----:B-1----:R-:W-:-:S07]  /*0840*/  FFMA R17, R19, R21, R4 ;  /* 0x0000001513117223 */ /* 0x002fce0000000004 */
.L_x_5:
[----:B------:R-:W-:Y:S05]  /*0850*/  @P2 BRA `(.L_x_3) ;  /* 0x00000000001c2947 */ /* 0x000fea0003800000 */
[-C--:B------:R-:W-:Y:S01]  /*0860*/  IADD3 R2, PT, PT, R12, R5.reuse, RZ ;  /* 0x000000050c027210 */ /* 0x080fe20007ffe0ff */
[----:B------:R-:W-:-:S03]  /*0870*/  IMAD R4, R0, R5, R7 ;  /* 0x0000000500047224 */ /* 0x000fc600078e0207 */
[----:B------:R-:W-:Y:S01]  /*0880*/  LEA R2, R2, UR4, 0x2 ;  /* 0x0000000402027c11 */ /* 0x000fe2000f8e10ff */
[----:B------:R-:W-:-:S05]  /*0890*/  IMAD R4, R4, 0x4, R15 ;  /* 0x0000000404047824 */ /* 0x000fca00078e020f */
[----:B------:R-:W-:Y:S04]  /*08a0*/  LDS R2, [R2] ;  /* 0x0000000002027984 */ /* 0x000fe80000000800 */
[----:B------:R-:W0:Y:S02]  /*08b0*/  LDS R4, [R4] ;  /* 0x0000000004047984 */ /* 0x000e240000000800 */
[----:B0-----:R-:W-:-:S07]  /*08c0*/  FFMA R17, R2, R4, R17 ;  /* 0x0000000402117223 */ /* 0x001fce0000000011 */
.L_x_3:
[----:B------:R-:W1:Y:S02]  /*08d0*/  LDCU UR8, c[0x0][0x398] ;  /* 0x00007300ff0877ac */ /* 0x000e640008000800 */
[----:B-1----:R-:W-:Y:S01]  /*08e0*/  IMAD R13, R0, UR8, R13 ;  /* 0x00000008000d7c24 */ /* 0x002fe2000f8e020d */
[----:B------:R-:W-:Y:S06]  /*08f0*/  BAR.SYNC.DEFER_BLOCKING 0x0 ;  /* 0x0000000000007b1d */ /* 0x000fec0000010000 */
[----:B------:R-:W-:Y:S05]  /*0900*/  @!P0 BRA `(.L_x_6) ;  /* 0xfffffff8002c8947 */ /* 0x000fea000383ffff */
.L_x_0:
[----:B0-----:R-:W0:Y:S01]  /*0910*/  LDC.64 R2, c[0x0][0x390] ;  /* 0x0000e400ff027b82 */ /* 0x001e220000000a00 */
[----:B------:R-:W-:Y:S02]  /*0920*/  IADD3 R6, PT, PT, R9, R6, RZ ;  /* 0x0000000609067210 */ /* 0x000fe40007ffe0ff */
[----:B------:R-:W-:-:S05]  /*0930*/  IADD3 R7, PT, PT, R8, R7, RZ ;  /* 0x0000000708077210 */ /* 0x000fca0007ffe0ff */
[----:B------:R-:W-:-:S04]  /*0940*/  IMAD R7, R6, UR8, R7 ;  /* 0x0000000806077c24 */ /* 0x000fc8000f8e0207 */
[----:B0-----:R-:W-:-:S05]  /*0950*/  IMAD.WIDE R2, R7, 0x4, R2 ;  /* 0x0000000407027825 */ /* 0x001fca00078e0202 */
[----:B------:R-:W-:Y:S01]  /*0960*/  STG.E desc[UR6][R2.64], R17 ;  /* 0x0000001102007986 */ /* 0x000fe2000c101906 */
[----:B------:R-:W-:Y:S05]  /*0970*/  EXIT ;  /* 0x000000000000794d */ /* 0x000fea0003800000 */
.L_x_7:
[----:B------:R-:W-:-:S00]  /*0980*/  BRA `(.L_x_7) ;  /* 0xfffffffc00fc7947 */ /* 0x000fc0000383ffff */
[----:B------:R-:W-:-:S00]  /*0990*/  NOP ;  /* 0x0000000000007918 */ /* 0x000fc00000000000 */
        /* <DEDUP_REMOVED lines=14> */
.L_x_15:


//--------------------- .text._Z16mulmatrices_cudaPKfS0_Pfi --------------------------
	.section	.text._Z16mulmatrices_cudaPKfS0_Pfi,"ax",@progbits
	.align	128
        .global         _Z16mulmatrices_cudaPKfS0_Pfi
        .type           _Z16mulmatrices_cudaPKfS0_Pfi,@function
        .size           _Z16mulmatrices_cudaPKfS0_Pfi,(.L_x_16 - _Z16mulmatrices_cudaPKfS0_Pfi)
        .other          _Z16mulmatrices_cudaPKfS0_Pfi,@"STO_CUDA_ENTRY STV_DEFAULT"
_Z16mulmatrices_cudaPKfS0_Pfi:
.text._Z16mulmatrices_cudaPKfS0_Pfi:
[----:B------:R-:W-:Y:S01]  /*0000*/  LDC R1, c[0x0][0x37c] ;  /* 0x0000df00ff017b82 */ /* 0x000fe20000000800 */
[----:B------:R-:W0:Y:S07]  /*0010*/  S2R R2, SR_TID.X ;  /* 0x0000000000027919 */ /* 0x000e2e0000002100 */
[----:B------:R-:W1:Y:S01]  /*0020*/  S2UR UR4, SR_CTAID.Y ;  /* 0x00000000000479c3 */ /* 0x000e620000002600 */
[----:B------:R-:W2:Y:S07]  /*0030*/  S2R R9, SR_TID.Y ;  /* 0x0000000000097919 */ /* 0x000eae0000002200 */
[----:B------:R-:W0:Y:S08]  /*0040*/  S2UR UR6, SR_CTAID.X ;  /* 0x00000000000679c3 */ /* 0x000e300000002500 */
[----:B------:R-:W0:Y:S01]  /*0050*/  LDC R3, c[0x0][0x360] ;  /* 0x0000d800ff037b82 */ /* 0x000e220000000800 */
[----:B------:R-:W1:Y:S07]  /*0060*/  LDCU UR5, c[0x0][0x364] ;  /* 0x00006c80ff0577ac */ /* 0x000e6e0008000800 */
[----:B------:R-:W3:Y:S01]  /*0070*/  LDC R0, c[0x0][0x398] ;  /* 0x0000e600ff007b82 */ /* 0x000ee20000000800 */
[----:B-1----:R-:W-:Y:S01]  /*0080*/  UIMAD UR4, UR4, UR5, URZ ;  /* 0x00000005040472a4 */ /* 0x002fe2000f8e02ff */
[----:B0-----:R-:W-:-:S05]  /*0090*/  IMAD R3, R3, UR6, R2 ;  /* 0x0000000603037c24 */ /* 0x001fca000f8e0202 */
[----:B--2---:R-:W-:-:S04]  /*00a0*/  IADD3 R5, PT, PT, R9, UR4, RZ ;  /* 0x0000000409057c10 */ /* 0x004fc8000fffe0ff */
[----:B------:R-:W-:-:S04]  /*00b0*/  VIMNMX R7, PT, PT, R3, R5, !PT ;  /* 0x0000000503077248 */ /* 0x000fc80007fe0100 */
[----:B---3--:R-:W-:-:S13]  /*00c0*/  ISETP.GE.AND P0, PT, R7, R0, PT ;  /* 0x000000000700720c */ /* 0x008fda0003f06270 */
[----:B------:R-:W-:Y:S05]  /*00d0*/  @P0 EXIT ;  /* 0x000000000000094d */ /* 0x000fea0003800000 */
[----:B------:R-:W0:Y:S01]  /*00e0*/  LDC.64 R22, c[0x0][0x390] ;  /* 0x0000e400ff167b82 */ /* 0x000e220000000a00 */
[----:B------:R-:W1:Y:S01]  /*00f0*/  LDCU.64 UR6, c[0x0][0x358] ;  /* 0x00006b00ff0677ac */ /* 0x000e620008000a00 */
[----:B------:R-:W-:Y:S01]  /*0100*/  IADD3 R2, PT, PT, R0, -0x1, RZ ;  /* 0xffffffff00027810 */ /* 0x000fe20007ffe0ff */
[----:B------:R-:W-:-:S03]  /*0110*/  IMAD R14, R3, R0, RZ ;  /* 0x00000000030e7224 */ /* 0x000fc600078e02ff */
[----:B------:R-:W-:Y:S02]  /*0120*/  ISETP.GE.U32.AND P1, PT, R2, 0xf, PT ;  /* 0x0000000f0200780c */ /* 0x000fe40003f26070 */
[----:B------:R-:W-:Y:S02]  /*0130*/  IADD3 R3, PT, PT, R5, R14, RZ ;  /* 0x0000000e05037210 */ /* 0x000fe40007ffe0ff */
[----:B------:R-:W-:-:S03]  /*0140*/  LOP3.LUT P0, R2, R0, 0xf, RZ, 0xc0, !PT ;  /* 0x0000000f00027812 */ /* 0x000fc6000780c0ff */
[----:B0-----:R-:W-:-:S05]  /*0150*/  IMAD.WIDE R22, R3, 0x4, R22 ;  /* 0x0000000403167825 */ /* 0x001fca00078e0216 */
[----:B-1----:R0:W5:Y:S01]  /*0160*/  LDG.E R16, desc[UR6][R22.64] ;  /* 0x0000000616107981 */ /* 0x002162000c1e1900 */
[----:B------:R-:W-:Y:S05]  /*0170*/  @!P1 BRA `(.L_x_8) ;  /* 0x0000000400bc9947 */ /* 0x000fea0003800000 */
[C---:B------:R-:W-:Y:S01]  /*0180*/  LOP3.LUT R4, R0.reuse, 0x7ffffff0, RZ, 0xc0, !PT ;  /* 0x7ffffff000047812 */ /* 0x040fe200078ec0ff */
[C---:B------:R-:W-:Y:S01]  /*0190*/  IMAD R11, R0.reuse, 0xe, R5 ;  /* 0x0000000e000b7824 */ /* 0x040fe200078e0205 */
[C---:B------:R-:W-:Y:S01]  /*01a0*/  IADD3 R7, PT, PT, R0.reuse, UR4, R9 ;  /* 0x0000000400077c10 */ /* 0x040fe2000fffe009 */
[C-C-:B------:R-:W-:Y:S01]  /*01b0*/  IMAD R9, R0.reuse, 0xf, R5.reuse ;  /* 0x0000000f00097824 */ /* 0x140fe200078e0205 */
[CC--:B------:R-:W-:Y:S01]  /*01c0*/  LEA R21, R0.reuse, R5.reuse, 0x3 ;  /* 0x0000000500157211 */ /* 0x0c0fe200078e18ff */
[C-C-:B------:R-:W-:Y:S01]  /*01d0*/  IMAD R13, R0.reuse, 0xd, R5.reuse ;  /* 0x0000000d000d7824 */ /* 0x140fe200078e0205 */
[CC--:B------:R-:W-:Y:S01]  /*01e0*/  LEA R8, R0.reuse, R5.reuse, 0x2 ;  /* 0x0000000500087211 */ /* 0x0c0fe200078e10ff */
[C-C-:B------:R-:W-:Y:S01]  /*01f0*/  IMAD R19, R0.reuse, 0xc, R5.reuse ;  /* 0x0000000c00137824 */ /* 0x140fe200078e0205 */
[C---:B------:R-:W-:Y:S01]  /*0200*/  LEA R3, R0.reuse, R5, 0x1 ;  /* 0x0000000500037211 */ /* 0x040fe200078e08ff */
[--C-:B------:R-:W-:Y:S01]  /*0210*/  IMAD R15, R0, 0xb, R5.reuse ;  /* 0x0000000b000f7824 */ /* 0x100fe200078e0205 */
[----:B------:R-:W-:Y:S01]  /*0220*/  IADD3 R4, PT, PT, -R4, RZ, RZ ;  /* 0x000000ff04047210 */ /* 0x000fe20007ffe1ff */
[----:B------:R-:W-:-:S02]  /*0230*/  IMAD R17, R0, 0xa, R5 ;  /* 0x0000000a00117824 */ /* 0x000fc400078e0205 */
[C-C-:B------:R-:W-:Y:S02]  /*0240*/  IMAD R37, R0.reuse, 0x9, R5.reuse ;  /* 0x0000000900257824 */ /* 0x140fe400078e0205 */
[C-C-:B------:R-:W-:Y:S02]  /*0250*/  IMAD R35, R0.reuse, 0x7, R5.reuse ;  /* 0x0000000700237824 */ /* 0x140fe400078e0205 */
[C-C-:B------:R-:W-:Y:S02]  /*0260*/  IMAD R10, R0.reuse, 0x6, R5.reuse ;  /* 0x00000006000a7824 */ /* 0x140fe400078e0205 */
[C-C-:B------:R-:W-:Y:S02]  /*0270*/  IMAD R6, R0.reuse, 0x5, R5.reuse ;  /* 0x0000000500067824 */ /* 0x140fe400078e0205 */
[----:B------:R-:W-:-:S07]  /*0280*/  IMAD R12, R0, 0x3, R5 ;  /* 0x00000003000c7824 */ /* 0x000fce00078e0205 */
.L_x_9:
[----:B------:R-:W1:Y:S08]  /*0290*/  LDC.64 R26, c[0x0][0x388] ;  /* 0x0000e200ff1a7b82 */ /* 0x000e700000000a00 */
[----:B------:R-:W2:Y:S01]  /*02a0*/  LDC.64 R24, c[0x0][0x380] ;  /* 0x0000e000ff187b82 */ /* 0x000ea20000000a00 */
[----:B-1----:R-:W-:-:S04]  /*02b0*/  IMAD.WIDE.U32 R28, R5, 0x4, R26 ;  /* 0x00000004051c7825 */ /* 0x002fc800078e001a */
[----:B------:R-:W-:Y:S02]  /*02c0*/  IMAD.WIDE.U32 R30, R7, 0x4, R26 ;  /* 0x00000004071e7825 */ /* 0x000fe400078e001a */
[----:B------:R-:W3:Y:S02]  /*02d0*/  LDG.E R29, desc[UR6][R28.64] ;  /* 0x000000061c1d7981 */ /* 0x000ee4000c1e1900 */
[----:B--2---:R-:W-:Y:S02]  /*02e0*/  IMAD.WIDE R24, R14, 0x4, R24 ;  /* 0x000000040e187825 */ /* 0x004fe400078e0218 */
[----:B------:R-:W2:Y:S04]  /*02f0*/  LDG.E R31, desc[UR6][R30.64] ;  /* 0x000000061e1f7981 */ /* 0x000ea8000c1e1900 */
[----:B------:R-:W3:Y:S01]  /*0300*/  LDG.E R18, desc[UR6][R24.64] ;  /* 0x0000000618127981 */ /* 0x000ee2000c1e1900 */
[----:B------:R-:W-:-:S03]  /*0310*/  IMAD.WIDE.U32 R32, R3, 0x4, R26 ;  /* 0x0000000403207825 */ /* 0x000fc600078e001a */
[----:B------:R-:W2:Y:S04]  /*0320*/  LDG.E R20, desc[UR6][R24.64+0x4] ;  /* 0x0000040618147981 */ /* 0x000ea8000c1e1900 */
[----:B------:R1:W4:Y:S04]  /*0330*/  LDG.E R36, desc[UR6][R32.64] ;  /* 0x0000000620247981 */ /* 0x000328000c1e1900 */
[----:B------:R-:W4:Y:S01]  /*0340*/  LDG.E R34, desc[UR6][R24.64+0x8] ;  /* 0x0000080618227981 */ /* 0x000f22000c1e1900 */
[----:B-1----:R-:W-:-:S04]  /*0350*/  IMAD.WIDE.U32 R32, R12, 0x4, R26 ;  /* 0x000000040c207825 */ /* 0x002fc800078e001a */
[----:B---3-5:R-:W-:Y:S01]  /*0360*/  FFMA R18, R18, R29, R16 ;  /* 0x0000001d12127223 */ /* 0x028fe20000000010 */
[----:B------:R-:W-:-:S04]  /*0370*/  IMAD.WIDE.U32 R28, R8, 0x4, R26 ;  /* 0x00000004081c7825 */ /* 0x000fc800078e001a */
[----:B--2---:R-:W-:Y:S02]  /*0380*/  FFMA R16, R20, R31, R18 ;  /* 0x0000001f14107223 */ /* 0x004fe40000000012 */
[----:B------:R-:W2:Y:S01]  /*0390*/  LDG.E R20, desc[UR6][R32.64] ;  /* 0x0000000620147981 */ /* 0x000ea2000c1e1900 */
[----:B------:R-:W-:-:S03]  /*03a0*/  IMAD.WIDE.U32 R30, R6, 0x4, R26 ;  /* 0x00000004061e7825 */ /* 0x000fc600078e001a */
[----:B------:R-:W2:Y:S01]  /*03b0*/  LDG.E R18, desc[UR6][R24.64+0xc] ;  /* 0x00000c0618127981 */ /* 0x000ea2000c1e1900 */
[----:B----4-:R-:W-:-:S03]  /*03c0*/  FFMA R16, R34, R36, R16 ;  /* 0x0000002422107223 */ /* 0x010fc60000000010 */
[----:B------:R-:W3:Y:S04]  /*03d0*/  LDG.E R29, desc[UR6][R28.64] ;  /* 0x000000061c1d7981 */ /* 0x000ee8000c1e1900 */
[----:B------:R-:W3:Y:S04]  /*03e0*/  LDG.E R34, desc[UR6][R24.64+0x10] ;  /* 0x0000100618227981 */ /* 0x000ee8000c1e1900 */
[----:B------:R1:W4:Y:S04]  /*03f0*/  LDG.E R33, desc[UR6][R30.64] ;  /* 0x000000061e217981 */ /* 0x000328000c1e1900 */
[----:B------:R-:W4:Y:S01]  /*0400*/  LDG.E R36, desc[UR6][R24.64+0x14] ;  /* 0x0000140618247981 */ /* 0x000f22000c1e1900 */
[----:B-1----:R-:W-:-:S04]  /*0410*/  IMAD.WIDE.U32 R30, R10, 0x4, R26 ;  /* 0x000000040a1e7825 */ /* 0x002fc800078e001a */
[----:B--2---:R-:W-:Y:S02]  /*0420*/  FFMA R16, R18, R20, R16 ;  /* 0x0000001412107223 */ /* 0x004fe40000000010 */
[----:B------:R-:W2:Y:S04]  /*0430*/  LDG.E R20, desc[UR6][R30.64] ;  /* 0x000000061e147981 */ /* 0x000ea8000c1e1900 */
[----:B------:R-:W2:Y:S01]  /*0440*/  LDG.E R18, desc[UR6][R24.64+0x18] ;  /* 0x0000180618127981 */ /* 0x000ea2000c1e1900 */
[----:B---3--:R-:W-:Y:S01]  /*0450*/  FFMA R16, R34, R29, R16 ;  /* 0x0000001d22107223 */ /* 0x008fe20000000010 */
[----:B------:R-:W-:Y:S02]  /*0460*/  IMAD.WIDE.U32 R28, R21, 0x4, R26 ;  /* 0x00000004151c7825 */ /* 0x000fe400078e001a */
[----:B------:R-:W3:Y:S04]  /*0470*/  LDG.E R34, desc[UR6][R24.64+0x1c] ;  /* 0x00001c0618227981 */ /* 0x000ee8000c1e1900 */
[----:B------:R1:W3:Y:S01]  /*0480*/  LDG.E R31, desc[UR6][R28.64] ;  /* 0x000000061c1f7981 */ /* 0x0002e2000c1e1900 */
[----:B----4-:R-:W-:Y:S01]  /*0490*/  FFMA R16, R36, R33, R16 ;  /* 0x0000002124107223 */ /* 0x010fe20000000010 */
[----:B------:R-:W-:-:S02]  /*04a0*/  IMAD.WIDE.U32 R32, R35, 0x4, R26 ;  /* 0x0000000423207825 */ /* 0x000fc400078e001a */
[----:B------:R-:W4:Y:S04]  /*04b0*/  LDG.E R36, desc[UR6][R24.64+0x20] ;  /* 0x0000200618247981 */ /* 0x000f28000c1e1900 */
[----:B------:R-:W3:Y:S01]  /*04c0*/  LDG.E R33, desc[UR6][R32.64] ;  /* 0x0000000620217981 */ /* 0x000ee2000c1e1900 */
[----:B-1----:R-:W-:-:S04]  /*04d0*/  IMAD.WIDE.U32 R28, R37, 0x4, R26 ;  /* 0x00000004251c7825 */ /* 0x002fc800078e001a */
[----:B--2---:R-:W-:Y:S02]  /*04e0*/  FFMA R16, R18, R20, R16 ;  /* 0x0000001412107223 */ /* 0x004fe40000000010 */
[----:B------:R-:W2:Y:S04]  /*04f0*/  LDG.E R20, desc[UR6][R28.64] ;  /* 0x000000061c147981 */ /* 0x000ea8000c1e1900 */
[----:B------:R-:W2:Y:S01]  /*0500*/  LDG.E R18, desc[UR6][R24.64+0x24] ;  /* 0x0000240618127981 */ /* 0x000ea2000c1e1900 */
[----:B---3--:R-:W-:-:S03]  /*0510*/  FFMA R16, R34, R33, R16 ;  /* 0x0000002122107223 */ /* 0x008fc60000000010 */
[----:B------:R-:W3:Y:S01]  /*0520*/  LDG.E R34, desc[UR6][R24.64+0x28] ;  /* 0x0000280618227981 */ /* 0x000ee2000c1e1900 */
[----:B----4-:R-:W-:Y:S01]  /*0530*/  FFMA R16, R36, R31, R16 ;  /* 0x0000001f24107223 */ /* 0x010fe20000000010 */
[--C-:B------:R-:W-:Y:S02]  /*0540*/  IMAD.WIDE.U32 R30, R17, 0x4, R26.reuse ;  /* 0x00000004111e7825 */ /* 0x100fe400078e001a */
[----:B------:R-:W4:Y:S02]  /*0550*/  LDG.E R36, desc[UR6][R24.64+0x2c] ;  /* 0x00002c0618247981 */ /* 0x000f24000c1e1900 */
[--C-:B------:R-:W-:Y:S02]  /*0560*/  IMAD.WIDE.U32 R32, R15, 0x4, R26.reuse ;  /* 0x000000040f207825 */ /* 0x100fe400078e001a */
[----:B------:R-:W3:Y:S04]  /*0570*/  LDG.E R31, desc[UR6][R30.64] ;  /* 0x000000061e1f7981 */ /* 0x000ee8000c1e1900 */
[----:B------:R1:W4:Y:S02]  /*0580*/  LDG.E R29, desc[UR6][R32.64] ;  /* 0x00000006201d7981 */ /* 0x000324000c1e1900 */
[----:B-1----:R-:W-:-:S04]  /*0590*/  IMAD.WIDE.U32 R32, R19, 0x4, R26 ;  /* 0x0000000413207825 */ /* 0x002fc800078e001a */
[----:B--2---:R-:W-:Y:S02]  /*05a0*/  FFMA R16, R18, R20, R16 ;  /* 0x0000001412107223 */ /* 0x004fe40000000010 */
[----:B------:R-:W2:Y:S04]  /*05b0*/  LDG.E R18, desc[UR6][R32.64] ;  /* 0x0000000620127981 */ /* 0x000ea8000c1e1900 */
        /* <DEDUP_REMOVED lines=8> */
[----:B------:R-:W3:Y:S02]  /*0640*/  LDG.E R28, desc[UR6][R28.64] ;  /* 0x000000061c1c7981 */ /* 0x000ee4000c1e1900 */
[----:B------:R-:W-:-:S02]  /*0650*/  IMAD.WIDE.U32 R26, R9, 0x4, R26 ;  /* 0x00000004091a7825 */ /* 0x000fc400078e001a */
[----:B------:R-:W4:Y:S04]  /*0660*/  LDG.E R30, desc[UR6][R30.64] ;  /* 0x000000061e1e7981 */ /* 0x000f28000c1e1900 */
[----:B------:R-:W4:Y:S01]  /*0670*/  LDG.E R26, desc[UR6][R26.64] ;  /* 0x000000061a1a7981 */ /* 0x000f22000c1e1900 */
[----:B------:R-:W-:-:S04]  /*0680*/  LEA R5, R0, R5, 0x1 ;  /* 0x0000000500057211 */ /* 0x000fc800078e08ff */
[----:B------:R-:W-:Y:S02]  /*0690*/  LEA R5, R0, R5, 0x1 ;  /* 0x0000000500057211 */ /* 0x000fe400078e08ff */
[----:B------:R-:W-:Y:S02]  /*06a0*/  IADD3 R4, PT, PT, R4, 0x10, RZ ;  /* 0x0000001004047810 */ /* 0x000fe40007ffe0ff */
[----:B------:R-:W-:Y:S02]  /*06b0*/  LEA R5, R0, R5, 0x1 ;  /* 0x0000000500057211 */ /* 0x000fe400078e08ff */
[----:B------:R-:W-:Y:S02]  /*06c0*/  ISETP.NE.AND P1, PT, R4, RZ, PT ;  /* 0x000000ff0400720c */ /* 0x000fe40003f25270 */
[----:B------:R-:W-:-:S04]  /*06d0*/  LEA R5, R0, R5, 0x1 ;  /* 0x0000000500057211 */ /* 0x000fc800078e08ff */
[----:B------:R-:W-:-:S04]  /*06e0*/  LEA R5, R0, R5, 0x1 ;  /* 0x0000000500057211 */ /* 0x000fc800078e08ff */
[----:B------:R-:W-:-:S04]  /*06f0*/  LEA R5, R0, R5, 0x1 ;  /* 0x0000000500057211 */ /* 0x000fc800078e08ff */
[C---:B------:R-:W-:Y:S02]  /*0700*/  LEA R5, R0.reuse, R5, 0x1 ;  /* 0x0000000500057211 */ /* 0x040fe400078e08ff */
[C---:B------:R-:W-:Y:S02]  /*0710*/  LEA R7, R0.reuse, R7, 0x4 ;  /* 0x0000000700077211 */ /* 0x040fe400078e20ff */
[C---:B------:R-:W-:Y:S02]  /*0720*/  LEA R9, R0.reuse, R9, 0x4 ;  /* 0x0000000900097211 */ /* 0x040fe400078e20ff */
[C---:B------:R-:W-:Y:S02]  /*0730*/  LEA R11, R0.reuse, R11, 0x4 ;  /* 0x0000000b000b7211 */ /* 0x040fe400078e20ff */
[C---:B------:R-:W-:Y:S02]  /*0740*/  LEA R13, R0.reuse, R13, 0x4 ;  /* 0x0000000d000d7211 */ /* 0x040fe400078e20ff */
[----:B------:R-:W-:-:S02]  /*0750*/  LEA R19, R0, R19, 0x4 ;  /* 0x0000001300137211 */ /* 0x000fc400078e20ff */
        /* <DEDUP_REMOVED lines=9> */
[----:B------:R-:W-:Y:S02]  /*07f0*/  LEA R12, R0, R12, 0x4 ;  /* 0x0000000c000c7211 */ /* 0x000fe400078e20ff */
[----:B------:R-:W-:Y:S02]  /*0800*/  IADD3 R14, PT, PT, R14, 0x10, RZ ;  /* 0x000000100e0e7810 */ /* 0x000fe40007ffe0ff */
[----:B------:R-:W-:Y:S01]  /*0810*/  LEA R5, R0, R5, 0x1 ;  /* 0x0000000500057211 */ /* 0x000fe200078e08ff */
[----:B--2---:R-:W-:-:S04]  /*0820*/  FFMA R16, R20, R18, R16 ;  /* 0x0000001214107223 */ /* 0x004fc80000000010 */
[----:B---3--:R-:W-:-:S04]  /*0830*/  FFMA R33, R34, R28, R16 ;  /* 0x0000001c22217223 */ /* 0x008fc80000000010 */
[----:B----4-:R-:W-:-:S04]  /*0840*/  FFMA R33, R36, R30, R33 ;  /* 0x0000001e24217223 */ /* 0x010fc80000000021 */
[----:B------:R-:W-:Y:S01]  /*0850*/  FFMA R16, R32, R26, R33 ;  /* 0x0000001a20107223 */ /* 0x000fe20000000021 */
[----:B------:R-:W-:Y:S06]  /*0860*/  @P1 BRA `(.L_x_9) ;  /* 0xfffffff800881947 */ /* 0x000fec000383ffff */
.L_x_8:
[----:B------:R-:W-:Y:S05]  /*0870*/  @!P0 BRA `(.L_x_10) ;  /* 0x00000004006c8947 */ /* 0x000fea0003800000 */
[----:B------:R-:W-:Y:S02]  /*0880*/  ISETP.GE.U32.AND P0, PT, R2, 0x8, PT ;  /* 0x000000080200780c */ /* 0x000fe40003f06070 */
[----:B------:R-:W-:-:S04]  /*0890*/  LOP3.LUT R26, R0, 0x7, RZ, 0xc0, !PT ;  /* 0x00000007001a7812 */ /* 0x000fc800078ec0ff */
[----:B------:R-:W-:-:S07]  /*08a0*/  ISETP.NE.AND P1, PT, R26, RZ, PT ;  /* 0x000000ff1a00720c */ /* 0x000fce0003f25270 */
[----:B------:R-:W-:Y:S06]  /*08b0*/  @!P0 BRA `(.L_x_11) ;  /* 0x0000000000b08947 */ /* 0x000fec0003800000 */
[----:B------:R-:W1:Y:S01]  /*08c0*/  LDC.64 R6, c[0x0][0x388] ;  /* 0x0000e200ff067b82 */ /* 0x000e620000000a00 */
[----:B------:R-:W-:-:S04]  /*08d0*/  IADD3 R9, PT, PT, R5, R0, RZ ;  /* 0x0000000005097210 */ /* 0x000fc80007ffe0ff */
[----:B------:R-:W-:-:S03]  /*08e0*/  IADD3 R29, PT, PT, R9, R0, RZ ;  /* 0x00000000091d7210 */ /* 0x000fc60007ffe0ff */
[----:B------:R-:W2:Y:S01]  /*08f0*/  LDC.64 R2, c[0x0][0x380] ;  /* 0x0000e000ff027b82 */ /* 0x000ea20000000a00 */
[----:B------:R-:W-:-:S04]  /*0900*/  IADD3 R31, PT, PT, R29, R0, RZ ;  /* 0x000000001d1f7210 */ /* 0x000fc80007ffe0ff */
[----:B------:R-:W-:Y:S01]  /*0910*/  IADD3 R19, PT, PT, R31, R0, RZ ;  /* 0x000000001f137210 */ /* 0x000fe20007ffe0ff */
[----:B-1----:R-:W-:-:S04]  /*0920*/  IMAD.WIDE.U32 R4, R5, 0x4, R6 ;  /* 0x0000000405047825 */ /* 0x002fc800078e0006 */
[----:B------:R-:W-:Y:S01]  /*0930*/  IMAD.WIDE.U32 R8, R9, 0x4, R6 ;  /* 0x0000000409087825 */ /* 0x000fe200078e0006 */
[----:B------:R1:W3:Y:S03]  /*0940*/  LDG.E R11, desc[UR6][R4.64] ;  /* 0x00000006040b7981 */ /* 0x0002e6000c1e1900 */
[----:B--2---:R-:W-:Y:S01]  /*0950*/  IMAD.WIDE R2, R14, 0x4, R2 ;  /* 0x000000040e027825 */ /* 0x004fe200078e0202 */
[----:B------:R2:W4:Y:S04]  /*0960*/  LDG.E R15, desc[UR6][R8.64] ;  /* 0x00000006080f7981 */ /* 0x000528000c1e1900 */
[----:B------:R-:W3:Y:S01]  /*0970*/  LDG.E R13, desc[UR6][R2.64] ;  /* 0x00000006020d7981 */ /* 0x000ee2000c1e1900 */
[----:B------:R-:W-:-:S03]  /*0980*/  IMAD.WIDE.U32 R28, R29, 0x4, R6 ;  /* 0x000000041d1c7825 */ /* 0x000fc600078e0006 */
[----:B------:R-:W4:Y:S01]  /*0990*/  LDG.E R10, desc[UR6][R2.64+0x4] ;  /* 0x00000406020a7981 */ /* 0x000f22000c1e1900 */
[--C-:B------:R-:W-:Y:S01]  /*09a0*/  IMAD.WIDE.U32 R30, R31, 0x4, R6.reuse ;  /* 0x000000041f1e7825 */ /* 0x100fe200078e0006 */
[C---:B------:R-:W-:Y:S02]  /*09b0*/  IADD3 R21, PT, PT, R19.reuse, R0, RZ ;  /* 0x0000000013157210 */ /* 0x040fe40007ffe0ff */
[----:B------:R-:W4:Y:S01]  /*09c0*/  LDG.E R17, desc[UR6][R28.64] ;  /* 0x000000061c117981 */ /* 0x000f22000c1e1900 */
[----:B------:R-:W-:-:S03]  /*09d0*/  IMAD.WIDE.U32 R18, R19, 0x4, R6 ;  /* 0x0000000413127825 */ /* 0x000fc600078e0006 */
[----:B------:R-:W4:Y:S01]  /*09e0*/  LDG.E R12, desc[UR6][R2.64+0x8] ;  /* 0x00000806020c7981 */ /* 0x000f22000c1e1900 */
[CC--:B------:R-:W-:Y:S01]  /*09f0*/  IADD3 R27, PT, PT, R21.reuse, R0.reuse, RZ ;  /* 0x00000000151b7210 */ /* 0x0c0fe20007ffe0ff */
[--C-:B-1----:R-:W-:Y:S02]  /*0a00*/  IMAD.WIDE.U32 R4, R21, 0x4, R6.reuse ;  /* 0x0000000415047825 */ /* 0x102fe400078e0006 */
[----:B------:R-:W4:Y:S04]  /*0a10*/  LDG.E R25, desc[UR6][R30.64] ;  /* 0x000000061e197981 */ /* 0x000f28000c1e1900 */
[----:B------:R-:W4:Y:S01]  /*0a20*/  LDG.E R20, desc[UR6][R2.64+0xc] ;  /* 0x00000c0602147981 */ /* 0x000f22000c1e1900 */
[C---:B------:R-:W-:Y:S01]  /*0a30*/  IADD3 R21, PT, PT, R27.reuse, R0, RZ ;  /* 0x000000001b157210 */ /* 0x040fe20007ffe0ff */
[----:B--2---:R-:W-:-:S02]  /*0a40*/  IMAD.WIDE.U32 R8, R27, 0x4, R6 ;  /* 0x000000041b087825 */ /* 0x004fc400078e0006 */
[----:B------:R-:W2:Y:S04]  /*0a50*/  LDG.E R19, desc[UR6][R18.64] ;  /* 0x0000000612137981 */ /* 0x000ea8000c1e1900 */
[----:B------:R-:W2:Y:S01]  /*0a60*/  LDG.E R24, desc[UR6][R2.64+0x10] ;  /* 0x0000100602187981 */ /* 0x000ea2000c1e1900 */
[----:B------:R-:W-:-:S03]  /*0a70*/  IMAD.WIDE.U32 R6, R21, 0x4, R6 ;  /* 0x0000000415067825 */ /* 0x000fc600078e0006 */
[----:B------:R1:W2:Y:S04]  /*0a80*/  LDG.E R4, desc[UR6][R4.64] ;  /* 0x0000000604047981 */ /* 0x0002a8000c1e1900 */
[----:B------:R-:W2:Y:S04]  /*0a90*/  LDG.E R28, desc[UR6][R2.64+0x14] ;  /* 0x00001406021c7981 */ /* 0x000ea8000c1e1900 */
[----:B------:R-:W2:Y:S04]  /*0aa0*/  LDG.E R8, desc[UR6][R8.64] ;  /* 0x0000000608087981 */ /* 0x000ea8000c1e1900 */
[----:B------:R-:W2:Y:S04]  /*0ab0*/  LDG.E R27, desc[UR6][R2.64+0x18] ;  /* 0x00001806021b7981 */ /* 0x000ea8000c1e1900 */
[----:B------:R-:W2:Y:S04]  /*0ac0*/  LDG.E R6, desc[UR6][R6.64] ;  /* 0x0000000606067981 */ /* 0x000ea8000c1e1900 */
[----:B------:R-:W2:Y:S01]  /*0ad0*/  LDG.E R29, desc[UR6][R2.64+0x1c] ;  /* 0x00001c06021d7981 */ /* 0x000ea2000c1e1900 */
[----:B------:R-:W-:-:S02]  /*0ae0*/  IADD3 R14, PT, PT, R14, 0x8, RZ ;  /* 0x000000080e0e7810 */ /* 0x000fc40007ffe0ff */
[----:B-1----:R-:W-:Y:S01]  /*0af0*/  IADD3 R5, PT, PT, R21, R0, RZ ;  /* 0x0000000015057210 */ /* 0x002fe20007ffe0ff */
[----:B---3-5:R-:W-:-:S04]  /*0b00*/  FFMA R11, R13, R11, R16 ;  /* 0x0000000b0d0b7223 */ /* 0x028fc80000000010 */
[----:B----4-:R-:W-:-:S04]  /*0b10*/  FFMA R11, R10, R15, R11 ;  /* 0x0000000f0a0b7223 */ /* 0x010fc8000000000b */
[----:B------:R-:W-:-:S04]  /*0b20*/  FFMA R11, R12, R17, R11 ;  /* 0x000000110c0b7223 */ /* 0x000fc8000000000b */
[----:B------:R-:W-:-:S04]  /*0b30*/  FFMA R11, R20, R25, R11 ;  /* 0x00000019140b7223 */ /* 0x000fc8000000000b */
[----:B--2---:R-:W-:-:S04]  /*0b40*/  FFMA R11, R24, R19, R11 ;  /* 0x00000013180b7223 */ /* 0x004fc8000000000b */
[----:B------:R-:W-:-:S04]  /*0b50*/  FFMA R4, R28, R4, R11 ;  /* 0x000000041c047223 */ /* 0x000fc8000000000b */
[----:B------:R-:W-:-:S04]  /*0b60*/  FFMA R4, R27, R8, R4 ;  /* 0x000000081b047223 */ /* 0x000fc80000000004 */
[----:B------:R-:W-:-:S07]  /*0b70*/  FFMA R16, R29, R6, R4 ;  /* 0x000000061d107223 */ /* 0x000fce0000000004 */
.L_x_11:
        /* <DEDUP_REMOVED lines=9> */
[----:B------:R-:W-:Y:S01]  /*0c10*/  IADD3 R15, PT, PT, R13, R0, RZ ;  /* 0x000000000d0f7210 */ /* 0x000fe20007ffe0ff */
[----:B-1----:R-:W-:-:S04]  /*0c20*/  IMAD.WIDE.U32 R8, R5, 0x4, R6 ;  /* 0x0000000405087825 */ /* 0x002fc800078e0006 */
[----:B------:R-:W-:Y:S02]  /*0c30*/  IMAD.WIDE.U32 R10, R11, 0x4, R6 ;  /* 0x000000040b0a7825 */ /* 0x000fe400078e0006 */
[----:B------:R-:W3:Y:S02]  /*0c40*/  LDG.E R8, desc[UR6][R8.64] ;  /* 0x0000000608087981 */ /* 0x000ee4000c1e1900 */
[----:B--2---:R-:W-:Y:S02]  /*0c50*/  IMAD.WIDE R2, R14, 0x4, R2 ;  /* 0x000000040e027825 */ /* 0x004fe400078e0202 */
[----:B------:R-:W2:Y:S02]  /*0c60*/  LDG.E R10, desc[UR6][R10.64] ;  /* 0x000000060a0a7981 */ /* 0x000ea4000c1e1900 */
[--C-:B------:R-:W-:Y:S02]  /*0c70*/  IMAD.WIDE.U32 R12, R13, 0x4, R6.reuse ;  /* 0x000000040d0c7825 */ /* 0x100fe400078e0006 */
[----:B------:R-:W3:Y:S02]  /*0c80*/  LDG.E R5, desc[UR6][R2.64] ;  /* 0x0000000602057981 */ /* 0x000ee4000c1e1900 */
[----:B------:R-:W-:-:S02]  /*0c90*/  IMAD.WIDE.U32 R6, R15, 0x4, R6 ;  /* 0x000000040f067825 */ /* 0x000fc400078e0006 */
[----:B------:R-:W2:Y:S04]  /*0ca0*/  LDG.E R18, desc[UR6][R2.64+0x4] ;  /* 0x0000040602127981 */ /* 0x000ea8000c1e1900 */
[----:B------:R-:W4:Y:S04]  /*0cb0*/  LDG.E R12, desc[UR6][R12.64] ;  /* 0x000000060c0c7981 */ /* 0x000f28000c1e1900 */
[----:B------:R-:W4:Y:S04]  /*0cc0*/  LDG.E R20, desc[UR6][R2.64+0x8] ;  /* 0x0000080602147981 */ /* 0x000f28000c1e1900 */
[----:B------:R-:W4:Y:S04]  /*0cd0*/  LDG.E R6, desc[UR6][R6.64] ;  /* 0x0000000606067981 */ /* 0x000f28000c1e1900 */
[----:B------:R-:W4:Y:S01]  /*0ce0*/  LDG.E R17, desc[UR6][R2.64+0xc] ;  /* 0x00000c0602117981 */ /* 0x000f22000c1e1900 */
[----:B------:R-:W-:Y:S01]  /*0cf0*/  IADD3 R14, PT, PT, R14, 0x4, RZ ;  /* 0x000000040e0e7810 */ /* 0x000fe20007ffe0ff */
[----:B---3-5:R-:W-:-:S04]  /*0d00*/  FFMA R5, R5, R8, R16 ;  /* 0x0000000805057223 */ /* 0x028fc80000000010 */
[----:B--2---:R-:W-:-:S04]  /*0d10*/  FFMA R5, R18, R10, R5 ;  /* 0x0000000a12057223 */ /* 0x004fc80000000005 */
[----:B----4-:R-:W-:Y:S01]  /*0d20*/  FFMA R20, R20, R12, R5 ;  /* 0x0000000c14147223 */ /* 0x010fe20000000005 */
[----:B------:R-:W-:-:S03]  /*0d30*/  IADD3 R5, PT, PT, R15, R0, RZ ;  /* 0x000000000f057210 */ /* 0x000fc60007ffe0ff */
[----:B------:R-:W-:-:S07]  /*0d40*/  FFMA R16, R17, R6, R20 ;  /* 0x0000000611107223 */ /* 0x000fce0000000014 */
.L_x_12:
[----:B------:R-:W-:Y:S05]  /*0d50*/  @!P1 BRA `(.L_x_10) ;  /* 0x0000000000349947 */ /* 0x000fea0003800000 */
[----:B------:R-:W1:Y:S01]  /*0d60*/  LDC.64 R2, c[0x0][0x388] ;  /* 0x0000e200ff027b82 */ /* 0x000e620000000a00 */
[----:B------:R-:W-:-:S07]  /*0d70*/  IADD3 R8, PT, PT, -R4, RZ, RZ ;  /* 0x000000ff04087210 */ /* 0x000fce0007ffe1ff */
[----:B------:R-:W2:Y:S01]  /*0d80*/  LDC.64 R6, c[0x0][0x380] ;  /* 0x0000e000ff067b82 */ /* 0x000ea20000000a00 */
[----:B-1----:R-:W-:-:S07]  /*0d90*/  IMAD.WIDE.U32 R2, R5, 0x4, R2 ;  /* 0x0000000405027825 */ /* 0x002fce00078e0002 */
.L_x_13:
[----:B--2---:R-:W-:Y:S01]  /*0da0*/  IMAD.WIDE R4, R14, 0x4, R6 ;  /* 0x000000040e047825 */ /* 0x004fe200078e0206 */
[----:B------:R1:W2:Y:S05]  /*0db0*/  LDG.E R9, desc[UR6][R2.64] ;  /* 0x0000000602097981 */ /* 0x0002aa000c1e1900 */
[----:B------:R-:W2:Y:S01]  /*0dc0*/  LDG.E R5, desc[UR6][R4.64] ;  /* 0x0000000604057981 */ /* 0x000ea2000c1e1900 */
[----:B------:R-:W-:Y:S02]  /*0dd0*/  IADD3 R8, PT, PT, R8, 0x1, RZ ;  /* 0x0000000108087810 */ /* 0x000fe40007ffe0ff */
[----:B------:R-:W-:Y:S02]  /*0de0*/  IADD3 R14, PT, PT, R14, 0x1, RZ ;  /* 0x000000010e0e7810 */ /* 0x000fe40007ffe0ff */
[----:B------:R-:W-:Y:S01]  /*0df0*/  ISETP.NE.AND P0, PT, R8, RZ, PT ;  /* 0x000000ff0800720c */ /* 0x000fe20003f05270 */
[----:B-1----:R-:W-:-:S04]  /*0e00*/  IMAD.WIDE.U32 R2, R0, 0x4, R2 ;  /* 0x0000000400027825 */ /* 0x002fc800078e0002 */
[----:B--2--5:R-:W-:-:S08]  /*0e10*/  FFMA R16, R5, R9, R16 ;  /* 0x0000000905107223 */ /* 0x024fd00000000010 */
[----:B------:R-:W-:Y:S05]  /*0e20*/  @P0 BRA `(.L_x_13) ;  /* 0xfffffffc00dc0947 */ /* 0x000fea000383ffff */
.L_x_10:
[----:B-----5:R-:W-:Y:S01]  /*0e30*/  STG.E desc[UR6][R22.64], R16 ;  /* 0x0000001016007986 */ /* 0x020fe2000c101906 */
[----:B------:R-:W-:Y:S05]  /*0e40*/  EXIT ;  /* 0x000000000000794d */ /* 0x000fea0003800000 */
.L_x_14:
        /* <DEDUP_REMOVED lines=11> */
.L_x_16:


//--------------------- .nv.shared._Z20mulmatrices_cuda_blkPKfS0_Pfi --------------------------
	.section	.nv.shared._Z20mulmatrices_cuda_blkPKfS0_Pfi,"aw",@nobits
	.sectionflags	@""
	.align	16
	.zero		1024


//--------------------- .nv.shared.reserved.0     --------------------------
	.section	.nv.shared.reserved.0,"aw",@nobits
	.weak		__nv_reservedSMEM_offset_0_alias
	.size		__nv_reservedSMEM_offset_0_alias, 0, 64
	.other		__nv_reservedSMEM_offset_0_alias,@"STO_CUDA_RESERVED_SHARED STV_DEFAULT"
__nv_reservedSMEM_offset_0_alias:
	.zero		0
	.zero		64


//--------------------- .nv.shared._Z16mulmatrices_cudaPKfS0_Pfi --------------------------
	.section	.nv.shared._Z16mulmatrices_cudaPKfS0_Pfi,"aw",@nobits
	.sectionflags	@""
	.align	16
	.zero		1024


//--------------------- .nv.constant0._Z20mulmatrices_cuda_blkPKfS0_Pfi --------------------------
	.section	.nv.constant0._Z20mulmatrices_cuda_blkPKfS0_Pfi,"a",@progbits
	.sectionflags	@""
	.align	4
.nv.constant0._Z20mulmatrices_cuda_blkPKfS0_Pfi:
	.zero		924


//--------------------- .nv.constant0._Z16mulmatrices_cudaPKfS0_Pfi --------------------------
	.section	.nv.constant0._Z16mulmatrices_cudaPKfS0_Pfi,"a",@progbits
	.sectionflags	@""
	.align	4
.nv.constant0._Z16mulmatrices_cudaPKfS0_Pfi:
	.zero		924


//--------------------- SYMBOLS --------------------------

	.type		.nv.reservedSmem.offset0,@object
	.size		.nv.reservedSmem.offset0,0x4
	.type		.nv.reservedSmem.cap,@object
	.size		.nv.reservedSmem.cap,0x4
